//
// Generated by NVIDIA NVVM Compiler
//
// Compiler Build ID: CL-36424714
// Cuda compilation tools, release 13.0, V13.0.88
// Based on NVVM 20.0.0
//

.version 9.0
.target sm_100
.address_size 64

	// .globl	_Z7operatePiS_Pdiii
.extern .func  (.param .b32 func_retval0) vprintf
(
	.param .b64 vprintf_param_0,
	.param .b64 vprintf_param_1
)
;
.global .align 1 .b8 $str[11] = {10, 108, 105, 110, 101, 32, 37, 100, 32, 10};
.global .align 1 .b8 $str$1[4] = {37, 100, 32};

.visible .entry _Z7operatePiS_Pdiii(
	.param .u64 .ptr .align 1 _Z7operatePiS_Pdiii_param_0,
	.param .u64 .ptr .align 1 _Z7operatePiS_Pdiii_param_1,
	.param .u64 .ptr .align 1 _Z7operatePiS_Pdiii_param_2,
	.param .u32 _Z7operatePiS_Pdiii_param_3,
	.param .u32 _Z7operatePiS_Pdiii_param_4,
	.param .u32 _Z7operatePiS_Pdiii_param_5
)
{
	.reg .pred 	%p<11>;
	.reg .b32 	%r<98>;
	.reg .b64 	%rd<27>;
	.reg .b64 	%fd<53>;

	ld.param.u64 	%rd6, [_Z7operatePiS_Pdiii_param_0];
	ld.param.u64 	%rd7, [_Z7operatePiS_Pdiii_param_1];
	ld.param.u64 	%rd5, [_Z7operatePiS_Pdiii_param_2];
	ld.param.u32 	%r20, [_Z7operatePiS_Pdiii_param_3];
	ld.param.u32 	%r18, [_Z7operatePiS_Pdiii_param_4];
	ld.param.u32 	%r19, [_Z7operatePiS_Pdiii_param_5];
	cvta.to.global.u64 	%rd1, %rd6;
	cvta.to.global.u64 	%rd2, %rd7;
	mov.u32 	%r21, %ntid.x;
	mov.u32 	%r22, %ctaid.x;
	mov.u32 	%r23, %tid.x;
	mad.lo.s32 	%r1, %r21, %r22, %r23;
	setp.ge.s32 	%p1, %r1, %r20;
	@%p1 bra 	$L__BB0_14;
	setp.lt.s32 	%p2, %r19, 1;
	mov.f64 	%fd52, 0d0000000000000000;
	@%p2 bra 	$L__BB0_13;
	mul.lo.s32 	%r2, %r19, %r1;
	and.b32  	%r3, %r19, 7;
	setp.lt.u32 	%p3, %r19, 8;
	mov.f64 	%fd52, 0d0000000000000000;
	mov.b32 	%r96, 0;
	@%p3 bra 	$L__BB0_5;
	and.b32  	%r96, %r19, 2147483640;
	neg.s32 	%r94, %r96;
	add.s64 	%rd3, %rd2, 16;
	add.s64 	%rd4, %rd1, 16;
	mov.f64 	%fd52, 0d0000000000000000;
	mov.u32 	%r92, %r18;
	mov.u32 	%r93, %r2;
$L__BB0_4:
	.pragma "nounroll";
	mul.wide.s32 	%rd8, %r93, 4;
	add.s64 	%rd9, %rd3, %rd8;
	mul.wide.s32 	%rd10, %r92, 4;
	add.s64 	%rd11, %rd4, %rd10;
	ld.global.u32 	%r25, [%rd9+-16];
	ld.global.u32 	%r26, [%rd11+-16];
	sub.s32 	%r27, %r25, %r26;
	mul.lo.s32 	%r28, %r27, %r27;
	cvt.rn.f64.u32 	%fd17, %r28;
	add.f64 	%fd18, %fd52, %fd17;
	ld.global.u32 	%r29, [%rd9+-12];
	ld.global.u32 	%r30, [%rd11+-12];
	sub.s32 	%r31, %r29, %r30;
	mul.lo.s32 	%r32, %r31, %r31;
	cvt.rn.f64.u32 	%fd19, %r32;
	add.f64 	%fd20, %fd18, %fd19;
	ld.global.u32 	%r33, [%rd9+-8];
	ld.global.u32 	%r34, [%rd11+-8];
	sub.s32 	%r35, %r33, %r34;
	mul.lo.s32 	%r36, %r35, %r35;
	cvt.rn.f64.u32 	%fd21, %r36;
	add.f64 	%fd22, %fd20, %fd21;
	ld.global.u32 	%r37, [%rd9+-4];
	ld.global.u32 	%r38, [%rd11+-4];
	sub.s32 	%r39, %r37, %r38;
	mul.lo.s32 	%r40, %r39, %r39;
	cvt.rn.f64.u32 	%fd23, %r40;
	add.f64 	%fd24, %fd22, %fd23;
	ld.global.u32 	%r41, [%rd9];
	ld.global.u32 	%r42, [%rd11];
	sub.s32 	%r43, %r41, %r42;
	mul.lo.s32 	%r44, %r43, %r43;
	cvt.rn.f64.u32 	%fd25, %r44;
	add.f64 	%fd26, %fd24, %fd25;
	ld.global.u32 	%r45, [%rd9+4];
	ld.global.u32 	%r46, [%rd11+4];
	sub.s32 	%r47, %r45, %r46;
	mul.lo.s32 	%r48, %r47, %r47;
	cvt.rn.f64.u32 	%fd27, %r48;
	add.f64 	%fd28, %fd26, %fd27;
	ld.global.u32 	%r49, [%rd9+8];
	ld.global.u32 	%r50, [%rd11+8];
	sub.s32 	%r51, %r49, %r50;
	mul.lo.s32 	%r52, %r51, %r51;
	cvt.rn.f64.u32 	%fd29, %r52;
	add.f64 	%fd30, %fd28, %fd29;
	ld.global.u32 	%r53, [%rd9+12];
	ld.global.u32 	%r54, [%rd11+12];
	sub.s32 	%r55, %r53, %r54;
	mul.lo.s32 	%r56, %r55, %r55;
	cvt.rn.f64.u32 	%fd31, %r56;
	add.f64 	%fd52, %fd30, %fd31;
	add.s32 	%r94, %r94, 8;
	add.s32 	%r93, %r93, 8;
	add.s32 	%r92, %r92, 8;
	setp.ne.s32 	%p4, %r94, 0;
	@%p4 bra 	$L__BB0_4;
$L__BB0_5:
	setp.eq.s32 	%p5, %r3, 0;
	@%p5 bra 	$L__BB0_13;
	and.b32  	%r13, %r19, 3;
	setp.lt.u32 	%p6, %r3, 4;
	@%p6 bra 	$L__BB0_8;
	add.s32 	%r57, %r96, %r2;
	mul.wide.s32 	%rd12, %r57, 4;
	add.s64 	%rd13, %rd2, %rd12;
	ld.global.u32 	%r58, [%rd13];
	add.s32 	%r59, %r96, %r18;
	mul.wide.s32 	%rd14, %r59, 4;
	add.s64 	%rd15, %rd1, %rd14;
	ld.global.u32 	%r60, [%rd15];
	sub.s32 	%r61, %r58, %r60;
	mul.lo.s32 	%r62, %r61, %r61;
	cvt.rn.f64.u32 	%fd33, %r62;
	add.f64 	%fd34, %fd52, %fd33;
	ld.global.u32 	%r63, [%rd13+4];
	ld.global.u32 	%r64, [%rd15+4];
	sub.s32 	%r65, %r63, %r64;
	mul.lo.s32 	%r66, %r65, %r65;
	cvt.rn.f64.u32 	%fd35, %r66;
	add.f64 	%fd36, %fd34, %fd35;
	ld.global.u32 	%r67, [%rd13+8];
	ld.global.u32 	%r68, [%rd15+8];
	sub.s32 	%r69, %r67, %r68;
	mul.lo.s32 	%r70, %r69, %r69;
	cvt.rn.f64.u32 	%fd37, %r70;
	add.f64 	%fd38, %fd36, %fd37;
	ld.global.u32 	%r71, [%rd13+12];
	ld.global.u32 	%r72, [%rd15+12];
	sub.s32 	%r73, %r71, %r72;
	mul.lo.s32 	%r74, %r73, %r73;
	cvt.rn.f64.u32 	%fd39, %r74;
	add.f64 	%fd52, %fd38, %fd39;
	add.s32 	%r96, %r96, 4;
$L__BB0_8:
	setp.eq.s32 	%p7, %r13, 0;
	@%p7 bra 	$L__BB0_13;
	setp.eq.s32 	%p8, %r13, 1;
	@%p8 bra 	$L__BB0_11;
	add.s32 	%r75, %r96, %r2;
	mul.wide.s32 	%rd16, %r75, 4;
	add.s64 	%rd17, %rd2, %rd16;
	ld.global.u32 	%r76, [%rd17];
	add.s32 	%r77, %r96, %r18;
	mul.wide.s32 	%rd18, %r77, 4;
	add.s64 	%rd19, %rd1, %rd18;
	ld.global.u32 	%r78, [%rd19];
	sub.s32 	%r79, %r76, %r78;
	mul.lo.s32 	%r80, %r79, %r79;
	cvt.rn.f64.u32 	%fd41, %r80;
	add.f64 	%fd42, %fd52, %fd41;
	ld.global.u32 	%r81, [%rd17+4];
	ld.global.u32 	%r82, [%rd19+4];
	sub.s32 	%r83, %r81, %r82;
	mul.lo.s32 	%r84, %r83, %r83;
	cvt.rn.f64.u32 	%fd43, %r84;
	add.f64 	%fd52, %fd42, %fd43;
	add.s32 	%r96, %r96, 2;
$L__BB0_11:
	and.b32  	%r85, %r19, 1;
	setp.eq.b32 	%p9, %r85, 1;
	not.pred 	%p10, %p9;
	@%p10 bra 	$L__BB0_13;
	add.s32 	%r86, %r96, %r2;
	mul.wide.s32 	%rd20, %r86, 4;
	add.s64 	%rd21, %rd2, %rd20;
	ld.global.u32 	%r87, [%rd21];
	add.s32 	%r88, %r96, %r18;
	mul.wide.s32 	%rd22, %r88, 4;
	add.s64 	%rd23, %rd1, %rd22;
	ld.global.u32 	%r89, [%rd23];
	sub.s32 	%r90, %r87, %r89;
	mul.lo.s32 	%r91, %r90, %r90;
	cvt.rn.f64.u32 	%fd44, %r91;
	add.f64 	%fd52, %fd52, %fd44;
$L__BB0_13:
	cvta.to.global.u64 	%rd24, %rd5;
	mul.wide.s32 	%rd25, %r1, 8;
	add.s64 	%rd26, %rd24, %rd25;
	st.global.f64 	[%rd26], %fd52;
$L__BB0_14:
	ret;

}
	// .globl	_Z5writePii
.visible .entry _Z5writePii(
	.param .u64 .ptr .align 1 _Z5writePii_param_0,
	.param .u32 _Z5writePii_param_1
)
{
	.local .align 8 .b8 	__local_depot1[8];
	.reg .b64 	%SP;
	.reg .b64 	%SPL;
	.reg .pred 	%p<23>;
	.reg .b32 	%r<90>;
	.reg .b64 	%rd<45>;

	mov.u64 	%SPL, __local_depot1;
	cvta.local.u64 	%SP, %SPL;
	ld.param.u64 	%rd7, [_Z5writePii_param_0];
	ld.param.u32 	%r15, [_Z5writePii_param_1];
	cvta.to.global.u64 	%rd1, %rd7;
	add.u64 	%rd8, %SP, 0;
	add.u64 	%rd2, %SPL, 0;
	setp.lt.s32 	%p1, %r15, 1;
	@%p1 bra 	$L__BB1_22;
	and.b32  	%r1, %r15, 7;
	setp.lt.u32 	%p2, %r15, 8;
	mov.b32 	%r88, 0;
	@%p2 bra 	$L__BB1_6;
	and.b32  	%r88, %r15, 2147483640;
	neg.s32 	%r85, %r88;
	add.s64 	%rd44, %rd1, 16;
	mov.b32 	%r86, 0;
	mov.u64 	%rd9, $str;
	mov.u64 	%rd12, $str$1;
$L__BB1_3:
	.pragma "nounroll";
	setp.eq.s32 	%p3, %r86, 0;
	shr.u32 	%r18, %r86, 3;
	and.b32  	%r19, %r18, 1;
	setp.eq.b32 	%p4, %r19, 1;
	or.pred  	%p5, %p3, %p4;
	@%p5 bra 	$L__BB1_5;
	shr.u32 	%r20, %r86, 4;
	st.local.u32 	[%rd2], %r20;
	cvta.global.u64 	%rd10, %rd9;
	{ // callseq 0, 0
	.param .b64 param0;
	st.param.b64 	[param0], %rd10;
	.param .b64 param1;
	st.param.b64 	[param1], %rd8;
	.param .b32 retval0;
	call.uni (retval0), 
	vprintf, 
	(
	param0, 
	param1
	);
	ld.param.b32 	%r21, [retval0];
	} // callseq 0
$L__BB1_5:
	ld.global.u32 	%r23, [%rd44+-16];
	st.local.u32 	[%rd2], %r23;
	cvta.global.u64 	%rd13, %rd12;
	{ // callseq 1, 0
	.param .b64 param0;
	st.param.b64 	[param0], %rd13;
	.param .b64 param1;
	st.param.b64 	[param1], %rd8;
	.param .b32 retval0;
	call.uni (retval0), 
	vprintf, 
	(
	param0, 
	param1
	);
	ld.param.b32 	%r24, [retval0];
	} // callseq 1
	ld.global.u32 	%r26, [%rd44+-12];
	st.local.u32 	[%rd2], %r26;
	{ // callseq 2, 0
	.param .b64 param0;
	st.param.b64 	[param0], %rd13;
	.param .b64 param1;
	st.param.b64 	[param1], %rd8;
	.param .b32 retval0;
	call.uni (retval0), 
	vprintf, 
	(
	param0, 
	param1
	);
	ld.param.b32 	%r27, [retval0];
	} // callseq 2
	ld.global.u32 	%r29, [%rd44+-8];
	st.local.u32 	[%rd2], %r29;
	{ // callseq 3, 0
	.param .b64 param0;
	st.param.b64 	[param0], %rd13;
	.param .b64 param1;
	st.param.b64 	[param1], %rd8;
	.param .b32 retval0;
	call.uni (retval0), 
	vprintf, 
	(
	param0, 
	param1
	);
	ld.param.b32 	%r30, [retval0];
	} // callseq 3
	ld.global.u32 	%r32, [%rd44+-4];
	st.local.u32 	[%rd2], %r32;
	{ // callseq 4, 0
	.param .b64 param0;
	st.param.b64 	[param0], %rd13;
	.param .b64 param1;
	st.param.b64 	[param1], %rd8;
	.param .b32 retval0;
	call.uni (retval0), 
	vprintf, 
	(
	param0, 
	param1
	);
	ld.param.b32 	%r33, [retval0];
	} // callseq 4
	ld.global.u32 	%r35, [%rd44];
	st.local.u32 	[%rd2], %r35;
	{ // callseq 5, 0
	.param .b64 param0;
	st.param.b64 	[param0], %rd13;
	.param .b64 param1;
	st.param.b64 	[param1], %rd8;
	.param .b32 retval0;
	call.uni (retval0), 
	vprintf, 
	(
	param0, 
	param1
	);
	ld.param.b32 	%r36, [retval0];
	} // callseq 5
	ld.global.u32 	%r38, [%rd44+4];
	st.local.u32 	[%rd2], %r38;
	{ // callseq 6, 0
	.param .b64 param0;
	st.param.b64 	[param0], %rd13;
	.param .b64 param1;
	st.param.b64 	[param1], %rd8;
	.param .b32 retval0;
	call.uni (retval0), 
	vprintf, 
	(
	param0, 
	param1
	);
	ld.param.b32 	%r39, [retval0];
	} // callseq 6
	ld.global.u32 	%r41, [%rd44+8];
	st.local.u32 	[%rd2], %r41;
	{ // callseq 7, 0
	.param .b64 param0;
	st.param.b64 	[param0], %rd13;
	.param .b64 param1;
	st.param.b64 	[param1], %rd8;
	.param .b32 retval0;
	call.uni (retval0), 
	vprintf, 
	(
	param0, 
	param1
	);
	ld.param.b32 	%r42, [retval0];
	} // callseq 7
	ld.global.u32 	%r44, [%rd44+12];
	st.local.u32 	[%rd2], %r44;
	{ // callseq 8, 0
	.param .b64 param0;
	st.param.b64 	[param0], %rd13;
	.param .b64 param1;
	st.param.b64 	[param1], %rd8;
	.param .b32 retval0;
	call.uni (retval0), 
	vprintf, 
	(
	param0, 
	param1
	);
	ld.param.b32 	%r45, [retval0];
	} // callseq 8
	add.s32 	%r86, %r86, 8;
	add.s32 	%r85, %r85, 8;
	add.s64 	%rd44, %rd44, 32;
	setp.ne.s32 	%p6, %r85, 0;
	@%p6 bra 	$L__BB1_3;
$L__BB1_6:
	setp.eq.s32 	%p7, %r1, 0;
	@%p7 bra 	$L__BB1_22;
	and.b32  	%r9, %r15, 3;
	setp.lt.u32 	%p8, %r1, 4;
	@%p8 bra 	$L__BB1_11;
	setp.eq.s32 	%p9, %r88, 0;
	and.b32  	%r47, %r88, 15;
	setp.ne.s32 	%p10, %r47, 0;
	or.pred  	%p11, %p9, %p10;
	@%p11 bra 	$L__BB1_10;
	shr.u32 	%r48, %r88, 4;
	st.local.u32 	[%rd2], %r48;
	mov.u64 	%rd15, $str;
	cvta.global.u64 	%rd16, %rd15;
	{ // callseq 9, 0
	.param .b64 param0;
	st.param.b64 	[param0], %rd16;
	.param .b64 param1;
	st.param.b64 	[param1], %rd8;
	.param .b32 retval0;
	call.uni (retval0), 
	vprintf, 
	(
	param0, 
	param1
	);
	ld.param.b32 	%r49, [retval0];
	} // callseq 9
$L__BB1_10:
	mul.wide.u32 	%rd18, %r88, 4;
	add.s64 	%rd19, %rd1, %rd18;
	ld.global.u32 	%r51, [%rd19];
	st.local.u32 	[%rd2], %r51;
	mov.u64 	%rd20, $str$1;
	cvta.global.u64 	%rd21, %rd20;
	{ // callseq 10, 0
	.param .b64 param0;
	st.param.b64 	[param0], %rd21;
	.param .b64 param1;
	st.param.b64 	[param1], %rd8;
	.param .b32 retval0;
	call.uni (retval0), 
	vprintf, 
	(
	param0, 
	param1
	);
	ld.param.b32 	%r52, [retval0];
	} // callseq 10
	ld.global.u32 	%r54, [%rd19+4];
	st.local.u32 	[%rd2], %r54;
	{ // callseq 11, 0
	.param .b64 param0;
	st.param.b64 	[param0], %rd21;
	.param .b64 param1;
	st.param.b64 	[param1], %rd8;
	.param .b32 retval0;
	call.uni (retval0), 
	vprintf, 
	(
	param0, 
	param1
	);
	ld.param.b32 	%r55, [retval0];
	} // callseq 11
	ld.global.u32 	%r57, [%rd19+8];
	st.local.u32 	[%rd2], %r57;
	{ // callseq 12, 0
	.param .b64 param0;
	st.param.b64 	[param0], %rd21;
	.param .b64 param1;
	st.param.b64 	[param1], %rd8;
	.param .b32 retval0;
	call.uni (retval0), 
	vprintf, 
	(
	param0, 
	param1
	);
	ld.param.b32 	%r58, [retval0];
	} // callseq 12
	ld.global.u32 	%r60, [%rd19+12];
	st.local.u32 	[%rd2], %r60;
	{ // callseq 13, 0
	.param .b64 param0;
	st.param.b64 	[param0], %rd21;
	.param .b64 param1;
	st.param.b64 	[param1], %rd8;
	.param .b32 retval0;
	call.uni (retval0), 
	vprintf, 
	(
	param0, 
	param1
	);
	ld.param.b32 	%r61, [retval0];
	} // callseq 13
	add.s32 	%r88, %r88, 4;
$L__BB1_11:
	setp.eq.s32 	%p12, %r9, 0;
	@%p12 bra 	$L__BB1_22;
	setp.eq.s32 	%p13, %r9, 1;
	@%p13 bra 	$L__BB1_18;
	setp.eq.s32 	%p14, %r88, 0;
	and.b32  	%r63, %r88, 15;
	setp.ne.s32 	%p15, %r63, 0;
	or.pred  	%p16, %p14, %p15;
	@%p16 bra 	$L__BB1_15;
	shr.u32 	%r64, %r88, 4;
	st.local.u32 	[%rd2], %r64;
	mov.u64 	%rd23, $str;
	cvta.global.u64 	%rd24, %rd23;
	{ // callseq 14, 0
	.param .b64 param0;
	st.param.b64 	[param0], %rd24;
	.param .b64 param1;
	st.param.b64 	[param1], %rd8;
	.param .b32 retval0;
	call.uni (retval0), 
	vprintf, 
	(
	param0, 
	param1
	);
	ld.param.b32 	%r65, [retval0];
	} // callseq 14
$L__BB1_15:
	mul.wide.u32 	%rd26, %r88, 4;
	add.s64 	%rd6, %rd1, %rd26;
	ld.global.u32 	%r67, [%rd6];
	st.local.u32 	[%rd2], %r67;
	mov.u64 	%rd27, $str$1;
	cvta.global.u64 	%rd28, %rd27;
	{ // callseq 15, 0
	.param .b64 param0;
	st.param.b64 	[param0], %rd28;
	.param .b64 param1;
	st.param.b64 	[param1], %rd8;
	.param .b32 retval0;
	call.uni (retval0), 
	vprintf, 
	(
	param0, 
	param1
	);
	ld.param.b32 	%r68, [retval0];
	} // callseq 15
	add.s32 	%r12, %r88, 1;
	and.b32  	%r70, %r12, 15;
	setp.ne.s32 	%p17, %r70, 0;
	@%p17 bra 	$L__BB1_17;
	shr.u32 	%r71, %r12, 4;
	st.local.u32 	[%rd2], %r71;
	mov.u64 	%rd30, $str;
	cvta.global.u64 	%rd31, %rd30;
	{ // callseq 16, 0
	.param .b64 param0;
	st.param.b64 	[param0], %rd31;
	.param .b64 param1;
	st.param.b64 	[param1], %rd8;
	.param .b32 retval0;
	call.uni (retval0), 
	vprintf, 
	(
	param0, 
	param1
	);
	ld.param.b32 	%r72, [retval0];
	} // callseq 16
$L__BB1_17:
	ld.global.u32 	%r74, [%rd6+4];
	st.local.u32 	[%rd2], %r74;
	cvta.global.u64 	%rd34, %rd27;
	{ // callseq 17, 0
	.param .b64 param0;
	st.param.b64 	[param0], %rd34;
	.param .b64 param1;
	st.param.b64 	[param1], %rd8;
	.param .b32 retval0;
	call.uni (retval0), 
	vprintf, 
	(
	param0, 
	param1
	);
	ld.param.b32 	%r75, [retval0];
	} // callseq 17
	add.s32 	%r88, %r88, 2;
$L__BB1_18:
	and.b32  	%r77, %r15, 1;
	setp.eq.b32 	%p18, %r77, 1;
	not.pred 	%p19, %p18;
	@%p19 bra 	$L__BB1_22;
	setp.eq.s32 	%p20, %r88, 0;
	and.b32  	%r78, %r88, 15;
	setp.ne.s32 	%p21, %r78, 0;
	or.pred  	%p22, %p20, %p21;
	@%p22 bra 	$L__BB1_21;
	shr.u32 	%r79, %r88, 4;
	st.local.u32 	[%rd2], %r79;
	mov.u64 	%rd36, $str;
	cvta.global.u64 	%rd37, %rd36;
	{ // callseq 18, 0
	.param .b64 param0;
	st.param.b64 	[param0], %rd37;
	.param .b64 param1;
	st.param.b64 	[param1], %rd8;
	.param .b32 retval0;
	call.uni (retval0), 
	vprintf, 
	(
	param0, 
	param1
	);
	ld.param.b32 	%r80, [retval0];
	} // callseq 18
$L__BB1_21:
	mul.wide.u32 	%rd39, %r88, 4;
	add.s64 	%rd40, %rd1, %rd39;
	ld.global.u32 	%r82, [%rd40];
	st.local.u32 	[%rd2], %r82;
	mov.u64 	%rd41, $str$1;
	cvta.global.u64 	%rd42, %rd41;
	{ // callseq 19, 0
	.param .b64 param0;
	st.param.b64 	[param0], %rd42;
	.param .b64 param1;
	st.param.b64 	[param1], %rd8;
	.param .b32 retval0;
	call.uni (retval0), 
	vprintf, 
	(
	param0, 
	param1
	);
	ld.param.b32 	%r83, [retval0];
	} // callseq 19
$L__BB1_22:
	ret;

}


// ===== COMPILED SASS (sm_100) =====

	.target	sm_100

	.elftype	@"ET_EXEC"


//--------------------- .note.nv.tkinfo           --------------------------
	.section	.note.nv.tkinfo,"",@"SHT_NOTE"
	.sectionflags	@"SHF_NOTE_NV_TKINFO"
	.tkinfo
        /*0018*/ 	.word	0x00000002
        /*0030*/ 	.string	""
        /*0030*/ 	.string	"ptxas"
        /*0030*/ 	.string	"Cuda compilation tools, release 13.0, V13.0.88"
        /*0030*/ 	.string	"Build cuda_13.0.r13.0/compiler.36424714_0"
        /*0030*/ 	.string	"-arch sm_100 -m 64 "



//--------------------- .note.nv.cuinfo           --------------------------
	.section	.note.nv.cuinfo,"",@"SHT_NOTE"
	.sectionflags	@"SHF_NOTE_NV_CUINFO"
        /*0018*/ 	.short	0x0002
        /*001a*/ 	.short	0x0064
        /*001c*/ 	.short	0x0082
	.zero		2


//--------------------- .nv.info                  --------------------------
	.section	.nv.info,"",@"SHT_CUDA_INFO"
	.align	4


	//----- nvinfo : EIATTR_REGCOUNT
	.align		4
        /*0000*/ 	.byte	0x04, 0x2f
        /*0002*/ 	.short	(.L_3 - .L_2)
	.align		4
.L_2:
        /*0004*/ 	.word	index@(_Z7operatePiS_Pdiii)
        /*0008*/ 	.word	0x00000020


	//----- nvinfo : EIATTR_FRAME_SIZE
	.align		4
.L_3:
        /*000c*/ 	.byte	0x04, 0x11
        /*000e*/ 	.short	(.L_5 - .L_4)
	.align		4
.L_4:
        /*0010*/ 	.word	index@(_Z7operatePiS_Pdiii)
        /*0014*/ 	.word	0x00000000


	//----- nvinfo : EIATTR_REGCOUNT
	.align		4
.L_5:
        /*0018*/ 	.byte	0x04, 0x2f
        /*001a*/ 	.short	(.L_7 - .L_6)
	.align		4
.L_6:
        /*001c*/ 	.word	index@(_Z5writePii)
        /*0020*/ 	.word	0x0000001d


	//----- nvinfo : EIATTR_FRAME_SIZE
	.align		4
.L_7:
        /*0024*/ 	.byte	0x04, 0x11
        /*0026*/ 	.short	(.L_9 - .L_8)
	.align		4
.L_8:
        /*0028*/ 	.word	index@(_Z5writePii)
        /*002c*/ 	.word	0x00000008


	//----- nvinfo : EIATTR_MIN_STACK_SIZE
	.align		4
.L_9:
        /*0030*/ 	.byte	0x04, 0x12
        /*0032*/ 	.short	(.L_11 - .L_10)
	.align		4
.L_10:
        /*0034*/ 	.word	index@(_Z5writePii)
        /*0038*/ 	.word	0x00000008


	//----- nvinfo : EIATTR_MIN_STACK_SIZE
	.align		4
.L_11:
        /*003c*/ 	.byte	0x04, 0x12
        /*003e*/ 	.short	(.L_13 - .L_12)
	.align		4
.L_12:
        /*0040*/ 	.word	index@(_Z7operatePiS_Pdiii)
        /*0044*/ 	.word	0x00000000
.L_13:


//--------------------- .nv.compat                --------------------------
	.section	.nv.compat,"",@"SHT_CUDA_COMPAT_INFO"
	.align	4
        /*0000*/ 	.byte	0x02, 0x09, 0x00, 0x00, 0x02, 0x02, 0x01, 0x00, 0x02, 0x05, 0x05, 0x00, 0x03, 0x07, 0x01, 0x01
        /*0010*/ 	.byte	0x02, 0x03, 0x00, 0x00, 0x02, 0x06, 0x01, 0x00, 0x04, 0x0b, 0x08, 0x00, 0x01, 0x00, 0x00, 0x00
        /*0020*/ 	.byte	0x00, 0x00, 0x00, 0x00


//--------------------- .nv.info._Z5writePii      --------------------------
	.section	.nv.info._Z5writePii,"",@"SHT_CUDA_INFO"
	.sectionflags	@""
	.align	4


	//----- nvinfo : EIATTR_CUDA_API_VERSION
	.align		4
        /*0000*/ 	.byte	0x04, 0x37
        /*0002*/ 	.short	(.L_15 - .L_14)
.L_14:
        /*0004*/ 	.word	0x00000082


	//----- nvinfo : EIATTR_KPARAM_INFO
	.align		4
.L_15:
        /*0008*/ 	.byte	0x04, 0x17
        /*000a*/ 	.short	(.L_17 - .L_16)
.L_16:
        /*000c*/ 	.word	0x00000000
        /*0010*/ 	.short	0x0001
        /*0012*/ 	.short	0x0008
        /*0014*/ 	.byte	0x00, 0xf0, 0x11, 0x00


	//----- nvinfo : EIATTR_KPARAM_INFO
	.align		4
.L_17:
        /*0018*/ 	.byte	0x04, 0x17
        /*001a*/ 	.short	(.L_19 - .L_18)
.L_18:
        /*001c*/ 	.word	0x00000000
        /*0020*/ 	.short	0x0000
        /*0022*/ 	.short	0x0000
        /*0024*/ 	.byte	0x00, 0xf5, 0x21, 0x00


	//----- nvinfo : EIATTR_SPARSE_MMA_MASK
	.align		4
.L_19:
        /*0028*/ 	.byte	0x03, 0x50
        /*002a*/ 	.short	0x0000


	//----- nvinfo : EIATTR_MAXREG_COUNT
	.align		4
        /*002c*/ 	.byte	0x03, 0x1b
        /*002e*/ 	.short	0x00ff


	//----- nvinfo : EIATTR_EXTERNS
	.align		4
        /*0030*/ 	.byte	0x04, 0x0f
        /*0032*/ 	.short	(.L_21 - .L_20)


	//   ....[0]....
	.align		4
.L_20:
        /*0034*/ 	.word	index@(vprintf)


	//----- nvinfo : EIATTR_MERCURY_ISA_VERSION
	.align		4
.L_21:
        /*0038*/ 	.byte	0x03, 0x5f
        /*003a*/ 	.short	0x0101


	//----- nvinfo : EIATTR_VRC_CTA_INIT_COUNT
	.align		4
        /*003c*/ 	.byte	0x02, 0x4a
	.zero		1
	.zero		1


	//----- nvinfo : EIATTR_SYSCALL_OFFSETS
	.align		4
        /*0040*/ 	.byte	0x04, 0x46
        /*0042*/ 	.short	(.L_23 - .L_22)


	//   ....[0]....
.L_22:
        /*0044*/ 	.word	0x000002a0


	//   ....[1]....
        /*0048*/ 	.word	0x00000360


	//   ....[2]....
        /*004c*/ 	.word	0x00000400


	//   ....[3]....
        /*0050*/ 	.word	0x000004a0


	//   ....[4]....
        /*0054*/ 	.word	0x00000540


	//   ....[5]....
        /*0058*/ 	.word	0x000005e0


	//   ....[6]....
        /*005c*/ 	.word	0x00000680


	//   ....[7]....
        /*0060*/ 	.word	0x00000720


	//   ....[8]....
        /*0064*/ 	.word	0x000007c0


	//   ....[9]....
        /*0068*/ 	.word	0x00000960


	//   ....[10]....
        /*006c*/ 	.word	0x00000a30


	//   ....[11]....
        /*0070*/ 	.word	0x00000ad0


	//   ....[12]....
        /*0074*/ 	.word	0x00000b70


	//   ....[13]....
        /*0078*/ 	.word	0x00000c10


	//   ....[14]....
        /*007c*/ 	.word	0x00000d40


	//   ....[15]....
        /*0080*/ 	.word	0x00000e10


	//   ....[16]....
        /*0084*/ 	.word	0x00000ee0


	//   ....[17]....
        /*0088*/ 	.word	0x00000f90


	//   ....[18]....
        /*008c*/ 	.word	0x000010c0


	//   ....[19]....
        /*0090*/ 	.word	0x00001190


	//----- nvinfo : EIATTR_EXIT_INSTR_OFFSETS
	.align		4
.L_23:
        /*0094*/ 	.byte	0x04, 0x1c
        /*0096*/ 	.short	(.L_25 - .L_24)


	//   ....[0]....
.L_24:
        /*0098*/ 	.word	0x00000070


	//   ....[1]....
        /*009c*/ 	.word	0x00000840


	//   ....[2]....
        /*00a0*/ 	.word	0x00000c40


	//   ....[3]....
        /*00a4*/ 	.word	0x00000fe0


	//   ....[4]....
        /*00a8*/ 	.word	0x000011a0


	//----- nvinfo : EIATTR_CRS_STACK_SIZE
	.align		4
.L_25:
        /*00ac*/ 	.byte	0x04, 0x1e
        /*00ae*/ 	.short	(.L_27 - .L_26)
.L_26:
        /*00b0*/ 	.word	0x00000000


	//----- nvinfo : EIATTR_CBANK_PARAM_SIZE
	.align		4
.L_27:
        /*00b4*/ 	.byte	0x03, 0x19
        /*00b6*/ 	.short	0x000c


	//----- nvinfo : EIATTR_PARAM_CBANK
	.align		4
        /*00b8*/ 	.byte	0x04, 0x0a
        /*00ba*/ 	.short	(.L_29 - .L_28)
	.align		4
.L_28:
        /*00bc*/ 	.word	index@(.nv.constant0._Z5writePii)
        /*00c0*/ 	.short	0x0380
        /*00c2*/ 	.short	0x000c


	//----- nvinfo : EIATTR_SW_WAR
	.align		4
.L_29:
        /*00c4*/ 	.byte	0x04, 0x36
        /*00c6*/ 	.short	(.L_31 - .L_30)
.L_30:
        /*00c8*/ 	.word	0x00000008
.L_31:


//--------------------- .nv.info._Z7operatePiS_Pdiii --------------------------
	.section	.nv.info._Z7operatePiS_Pdiii,"",@"SHT_CUDA_INFO"
	.sectionflags	@""
	.align	4


	//----- nvinfo : EIATTR_CUDA_API_VERSION
	.align		4
        /*0000*/ 	.byte	0x04, 0x37
        /*0002*/ 	.short	(.L_33 - .L_32)
.L_32:
        /*0004*/ 	.word	0x00000082


	//----- nvinfo : EIATTR_KPARAM_INFO
	.align		4
.L_33:
        /*0008*/ 	.byte	0x04, 0x17
        /*000a*/ 	.short	(.L_35 - .L_34)
.L_34:
        /*000c*/ 	.word	0x00000000
        /*0010*/ 	.short	0x0005
        /*0012*/ 	.short	0x0020
        /*0014*/ 	.byte	0x00, 0xf0, 0x11, 0x00


	//----- nvinfo : EIATTR_KPARAM_INFO
	.align		4
.L_35:
        /*0018*/ 	.byte	0x04, 0x17
        /*001a*/ 	.short	(.L_37 - .L_36)
.L_36:
        /*001c*/ 	.word	0x00000000
        /*0020*/ 	.short	0x0004
        /*0022*/ 	.short	0x001c
        /*0024*/ 	.byte	0x00, 0xf0, 0x11, 0x00


	//----- nvinfo : EIATTR_KPARAM_INFO
	.align		4
.L_37:
        /*0028*/ 	.byte	0x04, 0x17
        /*002a*/ 	.short	(.L_39 - .L_38)
.L_38:
        /*002c*/ 	.word	0x00000000
        /*0030*/ 	.short	0x0003
        /*0032*/ 	.short	0x0018
        /*0034*/ 	.byte	0x00, 0xf0, 0x11, 0x00


	//----- nvinfo : EIATTR_KPARAM_INFO
	.align		4
.L_39:
        /*0038*/ 	.byte	0x04, 0x17
        /*003a*/ 	.short	(.L_41 - .L_40)
.L_40:
        /*003c*/ 	.word	0x00000000
        /*0040*/ 	.short	0x0002
        /*0042*/ 	.short	0x0010
        /*0044*/ 	.byte	0x00, 0xf5, 0x21, 0x00


	//----- nvinfo : EIATTR_KPARAM_INFO
	.align		4
.L_41:
        /*0048*/ 	.byte	0x04, 0x17
        /*004a*/ 	.short	(.L_43 - .L_42)
.L_42:
        /*004c*/ 	.word	0x00000000
        /*0050*/ 	.short	0x0001
        /*0052*/ 	.short	0x0008
        /*0054*/ 	.byte	0x00, 0xf5, 0x21, 0x00


	//----- nvinfo : EIATTR_KPARAM_INFO
	.align		4
.L_43:
        /*0058*/ 	.byte	0x04, 0x17
        /*005a*/ 	.short	(.L_45 - .L_44)
.L_44:
        /*005c*/ 	.word	0x00000000
        /*0060*/ 	.short	0x0000
        /*0062*/ 	.short	0x0000
        /*0064*/ 	.byte	0x00, 0xf5, 0x21, 0x00


	//----- nvinfo : EIATTR_SPARSE_MMA_MASK
	.align		4
.L_45:
        /*0068*/ 	.byte	0x03, 0x50
        /*006a*/ 	.short	0x0000


	//----- nvinfo : EIATTR_MAXREG_COUNT
	.align		4
        /*006c*/ 	.byte	0x03, 0x1b
        /*006e*/ 	.short	0x00ff


	//----- nvinfo : EIATTR_MERCURY_ISA_VERSION
	.align		4
        /*0070*/ 	.byte	0x03, 0x5f
        /*0072*/ 	.short	0x0101


	//----- nvinfo : EIATTR_VRC_CTA_INIT_COUNT
	.align		4
        /*0074*/ 	.byte	0x02, 0x4a
	.zero		1
	.zero		1


	//----- nvinfo : EIATTR_EXIT_INSTR_OFFSETS
	.align		4
        /*0078*/ 	.byte	0x04, 0x1c
        /*007a*/ 	.short	(.L_47 - .L_46)


	//   ....[0]....
.L_46:
        /*007c*/ 	.word	0x00000070


	//   ....[1]....
        /*0080*/ 	.word	0x00000a70


	//----- nvinfo : EIATTR_CBANK_PARAM_SIZE
	.align		4
.L_47:
        /*0084*/ 	.byte	0x03, 0x19
        /*0086*/ 	.short	0x0024


	//----- nvinfo : EIATTR_PARAM_CBANK
	.align		4
        /*0088*/ 	.byte	0x04, 0x0a
        /*008a*/ 	.short	(.L_49 - .L_48)
	.align		4
.L_48:
        /*008c*/ 	.word	index@(.nv.constant0._Z7operatePiS_Pdiii)
        /*0090*/ 	.short	0x0380
        /*0092*/ 	.short	0x0024


	//----- nvinfo : EIATTR_SW_WAR
	.align		4
.L_49:
        /*0094*/ 	.byte	0x04, 0x36
        /*0096*/ 	.short	(.L_51 - .L_50)
.L_50:
        /*0098*/ 	.word	0x00000008
.L_51:


//--------------------- .nv.callgraph             --------------------------
	.section	.nv.callgraph,"",@"SHT_CUDA_CALLGRAPH"
	.align	4
	.sectionentsize	8
	.align		4
        /*0000*/ 	.word	0x00000000
	.align		4
        /*0004*/ 	.word	0xffffffff
	.align		4
        /*0008*/ 	.word	index@(_Z5writePii)
	.align		4
        /*000c*/ 	.word	index@(vprintf)
	.align		4
        /*0010*/ 	.word	0x00000000
	.align		4
        /*0014*/ 	.word	0xfffffffe
	.align		4
        /*0018*/ 	.word	0x00000000
	.align		4
        /*001c*/ 	.word	0xfffffffd
	.align		4
        /*0020*/ 	.word	0x00000000
	.align		4
        /*0024*/ 	.word	0xfffffffc


//--------------------- .nv.constant4             --------------------------
	.section	.nv.constant4,"a",@progbits
	.align	8
	.align		8
.nv.constant4:
        /*0000*/ 	.dword	vprintf
	.align		8
        /*0008*/ 	.dword	$str
	.align		8
        /*0010*/ 	.dword	$str$1


//--------------------- .text._Z5writePii         --------------------------
	.section	.text._Z5writePii,"ax",@progbits
	.align	128
        .global         _Z5writePii
        .type           _Z5writePii,@function
        .size           _Z5writePii,(.L_x_31 - _Z5writePii)
        .other          _Z5writePii,@"STO_CUDA_ENTRY STV_DEFAULT"
_Z5writePii:
.text._Z5writePii:
[----:B------:R-:W0:Y:S08]  /*0000*/  LDC R1, c[0x0][0x37c] ;  /* 0x0000df00ff017b82 */ /* 0x000e300000000800 */
[----:B------:R-:W1:Y:S01]  /*0010*/  LDC R0, c[0x0][0x388] ;  /* 0x0000e200ff007b82 */ /* 0x000e620000000800 */
[----:B------:R-:W2:Y:S01]  /*0020*/  LDCU UR4, c[0x0][0x2f8] ;  /* 0x00005f00ff0477ac */ /* 0x000ea20008000800 */
[----:B0-----:R-:W-:Y:S01]  /*0030*/  VIADD R1, R1, 0xfffffff8 ;  /* 0xfffffff801017836 */ /* 0x001fe20000000000 */
[----:B------:R-:W0:Y:S04]  /*0040*/  LDCU UR5, c[0x0][0x2fc] ;  /* 0x00005f80ff0577ac */ /* 0x000e280008000800 */
[----:B--2---:R-:W-:-:S02]  /*0050*/  IADD3 R18, P0, PT, R1, UR4, RZ ;  /* 0x0000000401127c10 */ /* 0x004fc4000ff1e0ff */
[----:B-1----:R-:W-:-:S13]  /*0060*/  ISETP.GE.AND P1, PT, R0, 0x1, PT ;  /* 0x000000010000780c */ /* 0x002fda0003f26270 */
[----:B0-----:R-:W-:Y:S05]  /*0070*/  @!P1 EXIT ;  /* 0x000000000000994d */ /* 0x001fea0003800000 */
[C---:B------:R-:W-:Y:S01]  /*0080*/  ISETP.GE.U32.AND P1, PT, R0.reuse, 0x8, PT ;  /* 0x000000080000780c */ /* 0x040fe20003f26070 */
[----:B------:R-:W0:Y:S01]  /*0090*/  LDCU.64 UR36, c[0x0][0x358] ;  /* 0x00006b00ff2477ac */ /* 0x000e220008000a00 */
[----:B------:R-:W-:Y:S01]  /*00a0*/  IMAD.X R2, RZ, RZ, UR5, P0 ;  /* 0x00000005ff027e24 */ /* 0x000fe200080e06ff */
[----:B------:R-:W-:Y:S01]  /*00b0*/  LOP3.LUT R25, R0, 0x7, RZ, 0xc0, !PT ;  /* 0x0000000700197812 */ /* 0x000fe200078ec0ff */
[----:B------:R-:W-:-:S09]  /*00c0*/  IMAD.MOV.U32 R22, RZ, RZ, RZ ;  /* 0x000000ffff167224 */ /* 0x000fd200078e00ff */
[----:B------:R-:W-:Y:S05]  /*00d0*/  @!P1 BRA `(.L_x_0) ;  /* 0x0000000400d49947 */ /* 0x000fea0003800000 */
[----:B------:R-:W1:Y:S01]  /*00e0*/  LDCU.64 UR4, c[0x0][0x380] ;  /* 0x00007000ff0477ac */ /* 0x000e620008000a00 */
[----:B------:R-:W-:Y:S01]  /*00f0*/  LOP3.LUT R22, R0, 0x7ffffff8, RZ, 0xc0, !PT ;  /* 0x7ffffff800167812 */ /* 0x000fe200078ec0ff */
[----:B------:R-:W-:Y:S01]  /*0100*/  BSSY.RECONVERGENT B7, `(.L_x_0) ;  /* 0x0000072000077945 */ /* 0x000fe20003800200 */
[----:B------:R-:W-:Y:S02]  /*0110*/  IMAD.MOV.U32 R24, RZ, RZ, RZ ;  /* 0x000000ffff187224 */ /* 0x000fe400078e00ff */
[----:B------:R-:W-:Y:S01]  /*0120*/  IADD3 R23, PT, PT, -R22, RZ, RZ ;  /* 0x000000ff16177210 */ /* 0x000fe20007ffe1ff */
[----:B-1----:R-:W-:-:S04]  /*0130*/  UIADD3 UR4, UP0, UPT, UR4, 0x10, URZ ;  /* 0x0000001004047890 */ /* 0x002fc8000ff1e0ff */
[----:B------:R-:W-:Y:S02]  /*0140*/  UIADD3.X UR5, UPT, UPT, URZ, UR5, URZ, UP0, !UPT ;  /* 0x00000005ff057290 */ /* 0x000fe400087fe4ff */
[----:B------:R-:W-:-:S04]  /*0150*/  IMAD.U32 R16, RZ, RZ, UR4 ;  /* 0x00000004ff107e24 */ /* 0x000fc8000f8e00ff */
[----:B------:R-:W-:-:S07]  /*0160*/  IMAD.U32 R17, RZ, RZ, UR5 ;  /* 0x00000005ff117e24 */ /* 0x000fce000f8e00ff */
.L_x_11:
[----:B------:R-:W-:Y:S01]  /*0170*/  SHF.R.U32.HI R0, RZ, 0x3, R24 ;  /* 0x00000003ff007819 */ /* 0x000fe20000011618 */
[----:B------:R-:W-:Y:S01]  /*0180*/  VIADD R23, R23, 0x8 ;  /* 0x0000000817177836 */ /* 0x000fe20000000000 */
[----:B------:R-:W-:Y:S02]  /*0190*/  BSSY.RECONVERGENT B6, `(.L_x_1) ;  /* 0x0000012000067945 */ /* 0x000fe40003800200 */
[----:B------:R-:W-:Y:S02]  /*01a0*/  LOP3.LUT R0, R0, 0x1, RZ, 0xc0, !PT ;  /* 0x0000000100007812 */ /* 0x000fe400078ec0ff */
[----:B------:R-:W-:Y:S02]  /*01b0*/  ISETP.NE.AND P1, PT, R23, RZ, PT ;  /* 0x000000ff1700720c */ /* 0x000fe40003f25270 */
[----:B------:R-:W-:Y:S02]  /*01c0*/  ISETP.NE.U32.AND P0, PT, R0, 0x1, PT ;  /* 0x000000010000780c */ /* 0x000fe40003f05070 */
[----:B------:R-:W-:-:S02]  /*01d0*/  P2R R26, PR, RZ, 0x2 ;  /* 0x00000002ff1a7803 */ /* 0x000fc40000000000 */
[----:B------:R-:W-:-:S13]  /*01e0*/  ISETP.EQ.OR P0, PT, R24, RZ, !P0 ;  /* 0x000000ff1800720c */ /* 0x000fda0004702670 */
[----:B------:R-:W-:Y:S05]  /*01f0*/  @P0 BRA `(.L_x_2) ;  /* 0x00000000002c0947 */ /* 0x000fea0003800000 */
[----:B------:R-:W-:Y:S01]  /*0200*/  MOV R8, 0x0 ;  /* 0x0000000000087802 */ /* 0x000fe20000000f00 */
[----:B------:R-:W1:Y:S01]  /*0210*/  LDCU.64 UR4, c[0x4][0x8] ;  /* 0x01000100ff0477ac */ /* 0x000e620008000a00 */
[----:B------:R-:W-:Y:S01]  /*0220*/  SHF.R.U32.HI R0, RZ, 0x4, R24 ;  /* 0x00000004ff007819 */ /* 0x000fe20000011618 */
[----:B------:R-:W-:Y:S02]  /*0230*/  IMAD.MOV.U32 R6, RZ, RZ, R18 ;  /* 0x000000ffff067224 */ /* 0x000fe400078e0012 */
[----:B------:R-:W-:Y:S01]  /*0240*/  IMAD.MOV.U32 R7, RZ, RZ, R2 ;  /* 0x000000ffff077224 */ /* 0x000fe200078e0002 */
[----:B------:R-:W2:Y:S01]  /*0250*/  LDC.64 R8, c[0x4][R8] ;  /* 0x0100000008087b82 */ /* 0x000ea20000000a00 */
[----:B------:R3:W-:Y:S01]  /*0260*/  STL [R1], R0 ;  /* 0x0000000001007387 */ /* 0x0007e20000100800 */
[----:B-1----:R-:W-:Y:S01]  /*0270*/  IMAD.U32 R4, RZ, RZ, UR4 ;  /* 0x00000004ff047e24 */ /* 0x002fe2000f8e00ff */
[----:B---3--:R-:W-:-:S07]  /*0280*/  MOV R5, UR5 ;  /* 0x0000000500057c02 */ /* 0x008fce0008000f00 */
[----:B------:R-:W-:-:S07]  /*0290*/  LEPC R20, `(.L_x_2) ;  /* 0x000000001014794e */ /* 0x000fce0000000000 */
[----:B0-2---:R-:W-:Y:S05]  /*02a0*/  CALL.ABS.NOINC R8 ;  /* 0x0000000008007343 */ /* 0x005fea0003c00000 */
.L_x_2:
[----:B0-----:R-:W-:Y:S05]  /*02b0*/  BSYNC.RECONVERGENT B6 ;  /* 0x0000000000067941 */ /* 0x001fea0003800200 */
.L_x_1:
[----:B------:R-:W2:Y:S01]  /*02c0*/  LDG.E R0, desc[UR36][R16.64+-0x10] ;  /* 0xfffff02410007981 */ /* 0x000ea2000c1e1900 */
[----:B------:R-:W-:Y:S01]  /*02d0*/  MOV R19, 0x0 ;  /* 0x0000000000137802 */ /* 0x000fe20000000f00 */
[----:B------:R-:W0:Y:S01]  /*02e0*/  LDCU.64 UR4, c[0x4][0x10] ;  /* 0x01000200ff0477ac */ /* 0x000e220008000a00 */
[----:B------:R-:W-:Y:S01]  /*02f0*/  MOV R6, R18 ;  /* 0x0000001200067202 */ /* 0x000fe20000000f00 */
[----:B------:R-:W-:Y:S01]  /*0300*/  IMAD.MOV.U32 R7, RZ, RZ, R2 ;  /* 0x000000ffff077224 */ /* 0x000fe200078e0002 */
[----:B------:R1:W3:Y:S01]  /*0310*/  LDC.64 R8, c[0x4][R19] ;  /* 0x0100000013087b82 */ /* 0x0002e20000000a00 */
[----:B0-----:R-:W-:Y:S02]  /*0320*/  IMAD.U32 R4, RZ, RZ, UR4 ;  /* 0x00000004ff047e24 */ /* 0x001fe4000f8e00ff */
[----:B------:R-:W-:Y:S01]  /*0330*/  IMAD.U32 R5, RZ, RZ, UR5 ;  /* 0x00000005ff057e24 */ /* 0x000fe2000f8e00ff */
[----:B--23--:R1:W-:Y:S06]  /*0340*/  STL [R1], R0 ;  /* 0x0000000001007387 */ /* 0x00c3ec0000100800 */
[----:B------:R-:W-:-:S07]  /*0350*/  LEPC R20, `(.L_x_3) ;  /* 0x000000001014794e */ /* 0x000fce0000000000 */
[----:B-1----:R-:W-:Y:S05]  /*0360*/  CALL.ABS.NOINC R8 ;  /* 0x0000000008007343 */ /* 0x002fea0003c00000 */
.L_x_3:
[----:B------:R-:W2:Y:S01]  /*0370*/  LDG.E R0, desc[UR36][R16.64+-0xc] ;  /* 0xfffff42410007981 */ /* 0x000ea2000c1e1900 */
[----:B------:R0:W1:Y:S01]  /*0380*/  LDC.64 R8, c[0x4][R19] ;  /* 0x0100000013087b82 */ /* 0x0000620000000a00 */
[----:B------:R-:W3:Y:S01]  /*0390*/  LDCU.64 UR4, c[0x4][0x10] ;  /* 0x01000200ff0477ac */ /* 0x000ee20008000a00 */
[----:B------:R-:W-:Y:S01]  /*03a0*/  IMAD.MOV.U32 R6, RZ, RZ, R18 ;  /* 0x000000ffff067224 */ /* 0x000fe200078e0012 */
[----:B------:R-:W-:Y:S01]  /*03b0*/  MOV R7, R2 ;  /* 0x0000000200077202 */ /* 0x000fe20000000f00 */
[----:B---3--:R-:W-:Y:S02]  /*03c0*/  IMAD.U32 R4, RZ, RZ, UR4 ;  /* 0x00000004ff047e24 */ /* 0x008fe4000f8e00ff */
[----:B------:R-:W-:Y:S01]  /*03d0*/  IMAD.U32 R5, RZ, RZ, UR5 ;  /* 0x00000005ff057e24 */ /* 0x000fe2000f8e00ff */
[----:B-12---:R0:W-:Y:S06]  /*03e0*/  STL [R1], R0 ;  /* 0x0000000001007387 */ /* 0x0061ec0000100800 */
[----:B------:R-:W-:-:S07]  /*03f0*/  LEPC R20, `(.L_x_4) ;  /* 0x000000001014794e */ /* 0x000fce0000000000 */
[----:B0-----:R-:W-:Y:S05]  /*0400*/  CALL.ABS.NOINC R8 ;  /* 0x0000000008007343 */ /* 0x001fea0003c00000 */
.L_x_4:
[----:B------:R-:W2:Y:S01]  /*0410*/  LDG.E R0, desc[UR36][R16.64+-0x8] ;  /* 0xfffff82410007981 */ /* 0x000ea2000c1e1900 */
[----:B------:R0:W1:Y:S01]  /*0420*/  LDC.64 R8, c[0x4][R19] ;  /* 0x0100000013087b82 */ /* 0x0000620000000a00 */
[----:B------:R-:W3:Y:S01]  /*0430*/  LDCU.64 UR4, c[0x4][0x10] ;  /* 0x01000200ff0477ac */ /* 0x000ee20008000a00 */
[----:B------:R-:W-:Y:S02]  /*0440*/  IMAD.MOV.U32 R6, RZ, RZ, R18 ;  /* 0x000000ffff067224 */ /* 0x000fe400078e0012 */
[----:B------:R-:W-:Y:S02]  /*0450*/  IMAD.MOV.U32 R7, RZ, RZ, R2 ;  /* 0x000000ffff077224 */ /* 0x000fe400078e0002 */
[----:B---3--:R-:W-:Y:S02]  /*0460*/  IMAD.U32 R4, RZ, RZ, UR4 ;  /* 0x00000004ff047e24 */ /* 0x008fe4000f8e00ff */
[----:B------:R-:W-:Y:S01]  /*0470*/  IMAD.U32 R5, RZ, RZ, UR5 ;  /* 0x00000005ff057e24 */ /* 0x000fe2000f8e00ff */
[----:B-12---:R0:W-:Y:S06]  /*0480*/  STL [R1], R0 ;  /* 0x0000000001007387 */ /* 0x0061ec0000100800 */
[----:B------:R-:W-:-:S07]  /*0490*/  LEPC R20, `(.L_x_5) ;  /* 0x000000001014794e */ /* 0x000fce0000000000 */
[----:B0-----:R-:W-:Y:S05]  /*04a0*/  CALL.ABS.NOINC R8 ;  /* 0x0000000008007343 */ /* 0x001fea0003c00000 */
.L_x_5:
[----:B------:R-:W2:Y:S01]  /*04b0*/  LDG.E R0, desc[UR36][R16.64+-0x4] ;  /* 0xfffffc2410007981 */ /* 0x000ea2000c1e1900 */
[----:B------:R0:W1:Y:S01]  /*04c0*/  LDC.64 R8, c[0x4][R19] ;  /* 0x0100000013087b82 */ /* 0x0000620000000a00 */
[----:B------:R-:W3:Y:S01]  /*04d0*/  LDCU.64 UR4, c[0x4][0x10] ;  /* 0x01000200ff0477ac */ /* 0x000ee20008000a00 */
[----:B------:R-:W-:Y:S02]  /*04e0*/  IMAD.MOV.U32 R6, RZ, RZ, R18 ;  /* 0x000000ffff067224 */ /* 0x000fe400078e0012 */
[----:B------:R-:W-:Y:S01]  /*04f0*/  IMAD.MOV.U32 R7, RZ, RZ, R2 ;  /* 0x000000ffff077224 */ /* 0x000fe200078e0002 */
[----:B---3--:R-:W-:Y:S01]  /*0500*/  MOV R4, UR4 ;  /* 0x0000000400047c02 */ /* 0x008fe20008000f00 */
[----:B------:R-:W-:Y:S01]  /*0510*/  IMAD.U32 R5, RZ, RZ, UR5 ;  /* 0x00000005ff057e24 */ /* 0x000fe2000f8e00ff */
[----:B-12---:R0:W-:Y:S06]  /*0520*/  STL [R1], R0 ;  /* 0x0000000001007387 */ /* 0x0061ec0000100800 */
[----:B------:R-:W-:-:S07]  /*0530*/  LEPC R20, `(.L_x_6) ;  /* 0x000000001014794e */ /* 0x000fce0000000000 */
[----:B0-----:R-:W-:Y:S05]  /*0540*/  CALL.ABS.NOINC R8 ;  /* 0x0000000008007343 */ /* 0x001fea0003c00000 */
.L_x_6:
[----:B------:R-:W2:Y:S01]  /*0550*/  LDG.E R0, desc[UR36][R16.64] ;  /* 0x0000002410007981 */ /* 0x000ea2000c1e1900 */
[----:B------:R0:W1:Y:S01]  /*0560*/  LDC.64 R8, c[0x4][R19] ;  /* 0x0100000013087b82 */ /* 0x0000620000000a00 */
[----:B------:R-:W3:Y:S01]  /*0570*/  LDCU.64 UR4, c[0x4][0x10] ;  /* 0x01000200ff0477ac */ /* 0x000ee20008000a00 */
[----:B------:R-:W-:Y:S02]  /*0580*/  IMAD.MOV.U32 R6, RZ, RZ, R18 ;  /* 0x000000ffff067224 */ /* 0x000fe400078e0012 */
[----:B------:R-:W-:Y:S02]  /*0590*/  IMAD.MOV.U32 R7, RZ, RZ, R2 ;  /* 0x000000ffff077224 */ /* 0x000fe400078e0002 */
[----:B---3--:R-:W-:Y:S01]  /*05a0*/  IMAD.U32 R4, RZ, RZ, UR4 ;  /* 0x00000004ff047e24 */ /* 0x008fe2000f8e00ff */
[----:B------:R-:W-:Y:S01]  /*05b0*/  MOV R5, UR5 ;  /* 0x0000000500057c02 */ /* 0x000fe20008000f00 */
[----:B-12---:R0:W-:Y:S06]  /*05c0*/  STL [R1], R0 ;  /* 0x0000000001007387 */ /* 0x0061ec0000100800 */
[----:B------:R-:W-:-:S07]  /*05d0*/  LEPC R20, `(.L_x_7) ;  /* 0x000000001014794e */ /* 0x000fce0000000000 */
[----:B0-----:R-:W-:Y:S05]  /*05e0*/  CALL.ABS.NOINC R8 ;  /* 0x0000000008007343 */ /* 0x001fea0003c00000 */
.L_x_7:
[----:B------:R-:W2:Y:S01]  /*05f0*/  LDG.E R0, desc[UR36][R16.64+0x4] ;  /* 0x0000042410007981 */ /* 0x000ea2000c1e1900 */
[----:B------:R0:W1:Y:S01]  /*0600*/  LDC.64 R8, c[0x4][R19] ;  /* 0x0100000013087b82 */ /* 0x0000620000000a00 */
[----:B------:R-:W3:Y:S01]  /*0610*/  LDCU.64 UR4, c[0x4][0x10] ;  /* 0x01000200ff0477ac */ /* 0x000ee20008000a00 */
[----:B------:R-:W-:Y:S01]  /*0620*/  MOV R6, R18 ;  /* 0x0000001200067202 */ /* 0x000fe20000000f00 */
[----:B------:R-:W-:Y:S02]  /*0630*/  IMAD.MOV.U32 R7, RZ, RZ, R2 ;  /* 0x000000ffff077224 */ /* 0x000fe400078e0002 */
[----:B---3--:R-:W-:Y:S02]  /*0640*/  IMAD.U32 R4, RZ, RZ, UR4 ;  /* 0x00000004ff047e24 */ /* 0x008fe4000f8e00ff */
[----:B------:R-:W-:Y:S01]  /*0650*/  IMAD.U32 R5, RZ, RZ, UR5 ;  /* 0x00000005ff057e24 */ /* 0x000fe2000f8e00ff */
[----:B-12---:R0:W-:Y:S06]  /*0660*/  STL [R1], R0 ;  /* 0x0000000001007387 */ /* 0x0061ec0000100800 */
[----:B------:R-:W-:-:S07]  /*0670*/  LEPC R20, `(.L_x_8) ;  /* 0x000000001014794e */ /* 0x000fce0000000000 */
[----:B0-----:R-:W-:Y:S05]  /*0680*/  CALL.ABS.NOINC R8 ;  /* 0x0000000008007343 */ /* 0x001fea0003c00000 */
.L_x_8:
        /* <DEDUP_REMOVED lines=10> */
.L_x_9:
        /* <DEDUP_REMOVED lines=10> */
.L_x_10:
[----:B------:R-:W-:Y:S02]  /*07d0*/  ISETP.NE.AND P6, PT, R26, RZ, PT ;  /* 0x000000ff1a00720c */ /* 0x000fe40003fc5270 */
[----:B------:R-:W-:Y:S02]  /*07e0*/  IADD3 R16, P0, PT, R16, 0x20, RZ ;  /* 0x0000002010107810 */ /* 0x000fe40007f1e0ff */
[----:B------:R-:W-:-:S03]  /*07f0*/  IADD3 R24, PT, PT, R24, 0x8, RZ ;  /* 0x0000000818187810 */ /* 0x000fc60007ffe0ff */
[----:B------:R-:W-:-:S06]  /*0800*/  IMAD.X R17, RZ, RZ, R17, P0 ;  /* 0x000000ffff117224 */ /* 0x000fcc00000e0611 */
[----:B------:R-:W-:Y:S05]  /*0810*/  @P6 BRA `(.L_x_11) ;  /* 0xfffffff800546947 */ /* 0x000fea000383ffff */
[----:B------:R-:W-:Y:S05]  /*0820*/  BSYNC.RECONVERGENT B7 ;  /* 0x0000000000077941 */ /* 0x000fea0003800200 */
.L_x_0:
[----:B------:R-:W-:-:S13]  /*0830*/  ISETP.NE.AND P0, PT, R25, RZ, PT ;  /* 0x000000ff1900720c */ /* 0x000fda0003f05270 */
[----:B0-----:R-:W-:Y:S05]  /*0840*/  @!P0 EXIT ;  /* 0x000000000000894d */ /* 0x001fea0003800000 */
[----:B------:R-:W0:Y:S01]  /*0850*/  LDC R23, c[0x0][0x388] ;  /* 0x0000e200ff177b82 */ /* 0x000e220000000800 */
[----:B------:R-:W-:Y:S02]  /*0860*/  ISETP.GE.U32.AND P0, PT, R25, 0x4, PT ;  /* 0x000000041900780c */ /* 0x000fe40003f06070 */
[----:B0-----:R-:W-:-:S11]  /*0870*/  LOP3.LUT R23, R23, 0x3, RZ, 0xc0, !PT ;  /* 0x0000000317177812 */ /* 0x001fd600078ec0ff */
[----:B------:R-:W-:Y:S05]  /*0880*/  @!P0 BRA `(.L_x_12) ;  /* 0x0000000000e88947 */ /* 0x000fea0003800000 */
[----:B------:R-:W-:-:S04]  /*0890*/  LOP3.LUT P0, RZ, R22, 0xf, RZ, 0xc0, !PT ;  /* 0x0000000f16ff7812 */ /* 0x000fc8000780c0ff */
[----:B------:R-:W-:-:S13]  /*08a0*/  ISETP.EQ.OR P0, PT, R22, RZ, P0 ;  /* 0x000000ff1600720c */ /* 0x000fda0000702670 */
[----:B------:R-:W-:Y:S05]  /*08b0*/  @P0 BRA `(.L_x_13) ;  /* 0x00000000002c0947 */ /* 0x000fea0003800000 */
[----:B------:R-:W-:Y:S01]  /*08c0*/  SHF.R.U32.HI R0, RZ, 0x4, R22 ;  /* 0x00000004ff007819 */ /* 0x000fe20000011616 */
[----:B------:R-:W0:Y:S01]  /*08d0*/  LDCU.64 UR4, c[0x4][0x8] ;  /* 0x01000100ff0477ac */ /* 0x000e220008000a00 */
[----:B------:R-:W-:Y:S01]  /*08e0*/  MOV R3, 0x0 ;  /* 0x0000000000037802 */ /* 0x000fe20000000f00 */
[----:B------:R-:W-:Y:S01]  /*08f0*/  IMAD.MOV.U32 R6, RZ, RZ, R18 ;  /* 0x000000ffff067224 */ /* 0x000fe200078e0012 */
[----:B------:R-:W-:Y:S01]  /*0900*/  MOV R7, R2 ;  /* 0x0000000200077202 */ /* 0x000fe20000000f00 */
[----:B------:R1:W-:Y:S01]  /*0910*/  STL [R1], R0 ;  /* 0x0000000001007387 */ /* 0x0003e20000100800 */
[----:B------:R1:W2:Y:S01]  /*0920*/  LDC.64 R8, c[0x4][R3] ;  /* 0x0100000003087b82 */ /* 0x0002a20000000a00 */
[----:B0-----:R-:W-:Y:S02]  /*0930*/  IMAD.U32 R4, RZ, RZ, UR4 ;  /* 0x00000004ff047e24 */ /* 0x001fe4000f8e00ff */
[----:B-1----:R-:W-:-:S07]  /*0940*/  IMAD.U32 R5, RZ, RZ, UR5 ;  /* 0x00000005ff057e24 */ /* 0x002fce000f8e00ff */
[----:B------:R-:W-:-:S07]  /*0950*/  LEPC R20, `(.L_x_13) ;  /* 0x000000001014794e */ /* 0x000fce0000000000 */
[----:B--2---:R-:W-:Y:S05]  /*0960*/  CALL.ABS.NOINC R8 ;  /* 0x0000000008007343 */ /* 0x004fea0003c00000 */
.L_x_13:
[----:B------:R-:W0:Y:S01]  /*0970*/  LDC.64 R16, c[0x0][0x380] ;  /* 0x0000e000ff107b82 */ /* 0x000e220000000a00 */
[----:B------:R-:W-:Y:S01]  /*0980*/  MOV R19, 0x0 ;  /* 0x0000000000137802 */ /* 0x000fe20000000f00 */
[----:B------:R-:W1:Y:S01]  /*0990*/  LDCU.64 UR4, c[0x4][0x10] ;  /* 0x01000200ff0477ac */ /* 0x000e620008000a00 */
[----:B0-----:R-:W-:-:S05]  /*09a0*/  IMAD.WIDE.U32 R16, R22, 0x4, R16 ;  /* 0x0000000416107825 */ /* 0x001fca00078e0010 */
[----:B------:R-:W2:Y:S01]  /*09b0*/  LDG.E R0, desc[UR36][R16.64] ;  /* 0x0000002410007981 */ /* 0x000ea2000c1e1900 */
[----:B------:R0:W3:Y:S01]  /*09c0*/  LDC.64 R8, c[0x4][R19] ;  /* 0x0100000013087b82 */ /* 0x0000e20000000a00 */
[----:B-1----:R-:W-:Y:S02]  /*09d0*/  IMAD.U32 R4, RZ, RZ, UR4 ;  /* 0x00000004ff047e24 */ /* 0x002fe4000f8e00ff */
[----:B------:R-:W-:Y:S02]  /*09e0*/  IMAD.U32 R5, RZ, RZ, UR5 ;  /* 0x00000005ff057e24 */ /* 0x000fe4000f8e00ff */
[----:B------:R-:W-:Y:S02]  /*09f0*/  IMAD.MOV.U32 R6, RZ, RZ, R18 ;  /* 0x000000ffff067224 */ /* 0x000fe400078e0012 */
[----:B------:R-:W-:Y:S01]  /*0a00*/  IMAD.MOV.U32 R7, RZ, RZ, R2 ;  /* 0x000000ffff077224 */ /* 0x000fe200078e0002 */
[----:B--23--:R0:W-:Y:S06]  /*0a10*/  STL [R1], R0 ;  /* 0x0000000001007387 */ /* 0x00c1ec0000100800 */
[----:B------:R-:W-:-:S07]  /*0a20*/  LEPC R20, `(.L_x_14) ;  /* 0x000000001014794e */ /* 0x000fce0000000000 */
[----:B0-----:R-:W-:Y:S05]  /*0a30*/  CALL.ABS.NOINC R8 ;  /* 0x0000000008007343 */ /* 0x001fea0003c00000 */
.L_x_14:
        /* <DEDUP_REMOVED lines=10> */
.L_x_15:
        /* <DEDUP_REMOVED lines=10> */
.L_x_16:
        /* <DEDUP_REMOVED lines=10> */
.L_x_17:
[----:B------:R-:W-:-:S07]  /*0c20*/  VIADD R22, R22, 0x4 ;  /* 0x0000000416167836 */ /* 0x000fce0000000000 */
.L_x_12:
[----:B------:R-:W-:-:S13]  /*0c30*/  ISETP.NE.AND P0, PT, R23, RZ, PT ;  /* 0x000000ff1700720c */ /* 0x000fda0003f05270 */
[----:B------:R-:W-:Y:S05]  /*0c40*/  @!P0 EXIT ;  /* 0x000000000000894d */ /* 0x000fea0003800000 */
[----:B------:R-:W-:-:S13]  /*0c50*/  ISETP.NE.AND P0, PT, R23, 0x1, PT ;  /* 0x000000011700780c */ /* 0x000fda0003f05270 */
        /* <DEDUP_REMOVED lines=15> */
.L_x_19:
[----:B------:R-:W0:Y:S01]  /*0d50*/  LDC.64 R16, c[0x0][0x380] ;  /* 0x0000e000ff107b82 */ /* 0x000e220000000a00 */
[----:B------:R-:W-:Y:S01]  /*0d60*/  MOV R19, 0x0 ;  /* 0x0000000000137802 */ /* 0x000fe20000000f00 */
[----:B------:R-:W1:Y:S01]  /*0d70*/  LDCU.64 UR4, c[0x4][0x10] ;  /* 0x01000200ff0477ac */ /* 0x000e620008000a00 */
[----:B0-----:R-:W-:-:S05]  /*0d80*/  IMAD.WIDE.U32 R16, R22, 0x4, R16 ;  /* 0x0000000416107825 */ /* 0x001fca00078e0010 */
[----:B------:R-:W2:Y:S01]  /*0d90*/  LDG.E R0, desc[UR36][R16.64] ;  /* 0x0000002410007981 */ /* 0x000ea2000c1e1900 */
[----:B------:R0:W3:Y:S01]  /*0da0*/  LDC.64 R8, c[0x4][R19] ;  /* 0x0100000013087b82 */ /* 0x0000e20000000a00 */
[----:B-1----:R-:W-:Y:S01]  /*0db0*/  IMAD.U32 R4, RZ, RZ, UR4 ;  /* 0x00000004ff047e24 */ /* 0x002fe2000f8e00ff */
[----:B------:R-:W-:Y:S01]  /*0dc0*/  MOV R7, R2 ;  /* 0x0000000200077202 */ /* 0x000fe20000000f00 */
[----:B------:R-:W-:Y:S02]  /*0dd0*/  IMAD.U32 R5, RZ, RZ, UR5 ;  /* 0x00000005ff057e24 */ /* 0x000fe4000f8e00ff */
[----:B------:R-:W-:Y:S01]  /*0de0*/  IMAD.MOV.U32 R6, RZ, RZ, R18 ;  /* 0x000000ffff067224 */ /* 0x000fe200078e0012 */
[----:B--23--:R0:W-:Y:S06]  /*0df0*/  STL [R1], R0 ;  /* 0x0000000001007387 */ /* 0x00c1ec0000100800 */
[----:B------:R-:W-:-:S07]  /*0e00*/  LEPC R20, `(.L_x_20) ;  /* 0x000000001014794e */ /* 0x000fce0000000000 */
[----:B0-----:R-:W-:Y:S05]  /*0e10*/  CALL.ABS.NOINC R8 ;  /* 0x0000000008007343 */ /* 0x001fea0003c00000 */
.L_x_20:
[----:B------:R-:W-:-:S05]  /*0e20*/  VIADD R0, R22, 0x1 ;  /* 0x0000000116007836 */ /* 0x000fca0000000000 */
[----:B------:R-:W-:-:S13]  /*0e30*/  LOP3.LUT P0, RZ, R0, 0xf, RZ, 0xc0, !PT ;  /* 0x0000000f00ff7812 */ /* 0x000fda000780c0ff */
[----:B------:R-:W-:Y:S05]  /*0e40*/  @P0 BRA `(.L_x_21) ;  /* 0x0000000000280947 */ /* 0x000fea0003800000 */
[----:B------:R-:W-:Y:S01]  /*0e50*/  SHF.R.U32.HI R0, RZ, 0x4, R0 ;  /* 0x00000004ff007819 */ /* 0x000fe20000011600 */
[----:B------:R0:W1:Y:S01]  /*0e60*/  LDC.64 R8, c[0x4][R19] ;  /* 0x0100000013087b82 */ /* 0x0000620000000a00 */
[----:B------:R-:W2:Y:S01]  /*0e70*/  LDCU.64 UR4, c[0x4][0x8] ;  /* 0x01000100ff0477ac */ /* 0x000ea20008000a00 */
[----:B------:R-:W-:Y:S01]  /*0e80*/  MOV R6, R18 ;  /* 0x0000001200067202 */ /* 0x000fe20000000f00 */
[----:B------:R-:W-:Y:S01]  /*0e90*/  IMAD.MOV.U32 R7, RZ, RZ, R2 ;  /* 0x000000ffff077224 */ /* 0x000fe200078e0002 */
[----:B------:R0:W-:Y:S01]  /*0ea0*/  STL [R1], R0 ;  /* 0x0000000001007387 */ /* 0x0001e20000100800 */
[----:B--2---:R-:W-:Y:S02]  /*0eb0*/  IMAD.U32 R4, RZ, RZ, UR4 ;  /* 0x00000004ff047e24 */ /* 0x004fe4000f8e00ff */
[----:B0-----:R-:W-:-:S07]  /*0ec0*/  IMAD.U32 R5, RZ, RZ, UR5 ;  /* 0x00000005ff057e24 */ /* 0x001fce000f8e00ff */
[----:B------:R-:W-:-:S07]  /*0ed0*/  LEPC R20, `(.L_x_21) ;  /* 0x000000001014794e */ /* 0x000fce0000000000 */
[----:B-1----:R-:W-:Y:S05]  /*0ee0*/  CALL.ABS.NOINC R8 ;  /* 0x0000000008007343 */ /* 0x002fea0003c00000 */
.L_x_21:
        /* <DEDUP_REMOVED lines=11> */
.L_x_22:
[----:B------:R-:W-:-:S07]  /*0fa0*/  VIADD R22, R22, 0x2 ;  /* 0x0000000216167836 */ /* 0x000fce0000000000 */
.L_x_18:
[----:B------:R-:W0:Y:S02]  /*0fb0*/  LDC R0, c[0x0][0x388] ;  /* 0x0000e200ff007b82 */ /* 0x000e240000000800 */
[----:B0-----:R-:W-:-:S04]  /*0fc0*/  LOP3.LUT R0, R0, 0x1, RZ, 0xc0, !PT ;  /* 0x0000000100007812 */ /* 0x001fc800078ec0ff */
[----:B------:R-:W-:-:S13]  /*0fd0*/  ISETP.NE.U32.AND P0, PT, R0, 0x1, PT ;  /* 0x000000010000780c */ /* 0x000fda0003f05070 */
[----:B------:R-:W-:Y:S05]  /*0fe0*/  @P0 EXIT ;  /* 0x000000000000094d */ /* 0x000fea0003800000 */
[----:B------:R-:W-:-:S04]  /*0ff0*/  LOP3.LUT P0, RZ, R22, 0xf, RZ, 0xc0, !PT ;  /* 0x0000000f16ff7812 */ /* 0x000fc8000780c0ff */
[----:B------:R-:W-:-:S13]  /*1000*/  ISETP.EQ.OR P0, PT, R22, RZ, P0 ;  /* 0x000000ff1600720c */ /* 0x000fda0000702670 */
[----:B------:R-:W-:Y:S05]  /*1010*/  @P0 BRA `(.L_x_23) ;  /* 0x00000000002c0947 */ /* 0x000fea0003800000 */
[----:B------:R-:W-:Y:S01]  /*1020*/  SHF.R.U32.HI R0, RZ, 0x4, R22 ;  /* 0x00000004ff007819 */ /* 0x000fe20000011616 */
[----:B------:R-:W0:Y:S01]  /*1030*/  LDCU.64 UR4, c[0x4][0x8] ;  /* 0x01000100ff0477ac */ /* 0x000e220008000a00 */
[----:B------:R-:W-:Y:S01]  /*1040*/  MOV R3, 0x0 ;  /* 0x0000000000037802 */ /* 0x000fe20000000f00 */
[----:B------:R-:W-:Y:S02]  /*1050*/  IMAD.MOV.U32 R6, RZ, RZ, R18 ;  /* 0x000000ffff067224 */ /* 0x000fe400078e0012 */
[----:B------:R1:W-:Y:S01]  /*1060*/  STL [R1], R0 ;  /* 0x0000000001007387 */ /* 0x0003e20000100800 */
[----:B------:R1:W2:Y:S01]  /*1070*/  LDC.64 R8, c[0x4][R3] ;  /* 0x0100000003087b82 */ /* 0x0002a20000000a00 */
[----:B------:R-:W-:Y:S02]  /*1080*/  IMAD.MOV.U32 R7, RZ, RZ, R2 ;  /* 0x000000ffff077224 */ /* 0x000fe400078e0002 */
[----:B0-----:R-:W-:Y:S01]  /*1090*/  IMAD.U32 R4, RZ, RZ, UR4 ;  /* 0x00000004ff047e24 */ /* 0x001fe2000f8e00ff */
[----:B-1----:R-:W-:-:S07]  /*10a0*/  MOV R5, UR5 ;  /* 0x0000000500057c02 */ /* 0x002fce0008000f00 */
[----:B------:R-:W-:-:S07]  /*10b0*/  LEPC R20, `(.L_x_23) ;  /* 0x000000001014794e */ /* 0x000fce0000000000 */
[----:B--2---:R-:W-:Y:S05]  /*10c0*/  CALL.ABS.NOINC R8 ;  /* 0x0000000008007343 */ /* 0x004fea0003c00000 */
.L_x_23:
[----:B------:R-:W0:Y:S01]  /*10d0*/  LDC.64 R4, c[0x0][0x380] ;  /* 0x0000e000ff047b82 */ /* 0x000e220000000a00 */
[----:B------:R-:W-:Y:S01]  /*10e0*/  MOV R0, 0x0 ;  /* 0x0000000000007802 */ /* 0x000fe20000000f00 */
[----:B------:R-:W1:Y:S01]  /*10f0*/  LDCU.64 UR4, c[0x4][0x10] ;  /* 0x01000200ff0477ac */ /* 0x000e620008000a00 */
[----:B0-----:R-:W-:-:S06]  /*1100*/  IMAD.WIDE.U32 R22, R22, 0x4, R4 ;  /* 0x0000000416167825 */ /* 0x001fcc00078e0004 */
[----:B------:R-:W2:Y:S01]  /*1110*/  LDG.E R22, desc[UR36][R22.64] ;  /* 0x0000002416167981 */ /* 0x000ea2000c1e1900 */
[----:B------:R0:W3:Y:S01]  /*1120*/  LDC.64 R8, c[0x4][R0] ;  /* 0x0100000000087b82 */ /* 0x0000e20000000a00 */
[----:B-1----:R-:W-:Y:S01]  /*1130*/  IMAD.U32 R4, RZ, RZ, UR4 ;  /* 0x00000004ff047e24 */ /* 0x002fe2000f8e00ff */
[----:B------:R-:W-:Y:S01]  /*1140*/  MOV R5, UR5 ;  /* 0x0000000500057c02 */ /* 0x000fe20008000f00 */
[----:B------:R-:W-:Y:S02]  /*1150*/  IMAD.MOV.U32 R6, RZ, RZ, R18 ;  /* 0x000000ffff067224 */ /* 0x000fe400078e0012 */
[----:B------:R-:W-:Y:S01]  /*1160*/  IMAD.MOV.U32 R7, RZ, RZ, R2 ;  /* 0x000000ffff077224 */ /* 0x000fe200078e0002 */
[----:B--23--:R0:W-:Y:S06]  /*1170*/  STL [R1], R22 ;  /* 0x0000001601007387 */ /* 0x00c1ec0000100800 */
[----:B------:R-:W-:-:S07]  /*1180*/  LEPC R20, `(.L_x_24) ;  /* 0x000000001014794e */ /* 0x000fce0000000000 */
[----:B0-----:R-:W-:Y:S05]  /*1190*/  CALL.ABS.NOINC R8 ;  /* 0x0000000008007343 */ /* 0x001fea0003c00000 */
.L_x_24:
[----:B------:R-:W-:Y:S05]  /*11a0*/  EXIT ;  /* 0x000000000000794d */ /* 0x000fea0003800000 */
.L_x_25:
[----:B------:R-:W-:-:S00]  /*11b0*/  BRA `(.L_x_25) ;  /* 0xfffffffc00fc7947 */ /* 0x000fc0000383ffff */
[----:B------:R-:W-:-:S00]  /*11c0*/  NOP ;  /* 0x0000000000007918 */ /* 0x000fc00000000000 */
        /* <DEDUP_REMOVED lines=11> */
.L_x_31:


//--------------------- .text._Z7operatePiS_Pdiii --------------------------
	.section	.text._Z7operatePiS_Pdiii,"ax",@progbits
	.align	128
        .global         _Z7operatePiS_Pdiii
        .type           _Z7operatePiS_Pdiii,@function
        .size           _Z7operatePiS_Pdiii,(.L_x_32 - _Z7operatePiS_Pdiii)
        .other          _Z7operatePiS_Pdiii,@"STO_CUDA_ENTRY STV_DEFAULT"
_Z7operatePiS_Pdiii:
.text._Z7operatePiS_Pdiii:
[----:B------:R-:W-:Y:S01]  /*0000*/  LDC R1, c[0x0][0x37c] ;  /* 0x0000df00ff017b82 */ /* 0x000fe20000000800 */
[----:B------:R-:W0:Y:S01]  /*0010*/  S2R R0, SR_CTAID.X ;  /* 0x0000000000007919 */ /* 0x000e220000002500 */
[----:B------:R-:W0:Y:S01]  /*0020*/  LDCU UR4, c[0x0][0x360] ;  /* 0x00006c00ff0477ac */ /* 0x000e220008000800 */
[----:B------:R-:W0:Y:S01]  /*0030*/  S2R R3, SR_TID.X ;  /* 0x0000000000037919 */ /* 0x000e220000002100 */
[----:B------:R-:W1:Y:S01]  /*0040*/  LDCU UR5, c[0x0][0x398] ;  /* 0x00007300ff0577ac */ /* 0x000e620008000800 */
[----:B0-----:R-:W-:-:S05]  /*0050*/  IMAD R0, R0, UR4, R3 ;  /* 0x0000000400007c24 */ /* 0x001fca000f8e0203 */
[----:B-1----:R-:W-:-:S13]  /*0060*/  ISETP.GE.AND P0, PT, R0, UR5, PT ;  /* 0x0000000500007c0c */ /* 0x002fda000bf06270 */
[----:B------:R-:W-:Y:S05]  /*0070*/  @P0 EXIT ;  /* 0x000000000000094d */ /* 0x000fea0003800000 */
[----:B------:R-:W0:Y:S01]  /*0080*/  LDC R3, c[0x0][0x3a0] ;  /* 0x0000e800ff037b82 */ /* 0x000e220000000800 */
[----:B------:R-:W1:Y:S01]  /*0090*/  LDCU.64 UR8, c[0x0][0x358] ;  /* 0x00006b00ff0877ac */ /* 0x000e620008000a00 */
[----:B------:R-:W-:Y:S02]  /*00a0*/  CS2R R16, SRZ ;  /* 0x0000000000107805 */ /* 0x000fe4000001ff00 */
[----:B0-----:R-:W-:-:S13]  /*00b0*/  ISETP.GE.AND P0, PT, R3, 0x1, PT ;  /* 0x000000010300780c */ /* 0x001fda0003f06270 */
[----:B-1----:R-:W-:Y:S05]  /*00c0*/  @!P0 BRA `(.L_x_26) ;  /* 0x00000008005c8947 */ /* 0x002fea0003800000 */
[C---:B------:R-:W-:Y:S01]  /*00d0*/  ISETP.GE.U32.AND P1, PT, R3.reuse, 0x8, PT ;  /* 0x000000080300780c */ /* 0x040fe20003f26070 */
[----:B------:R-:W-:Y:S01]  /*00e0*/  HFMA2 R6, -RZ, RZ, 0, 0 ;  /* 0x00000000ff067431 */ /* 0x000fe200000001ff */
[----:B------:R-:W-:Y:S01]  /*00f0*/  LOP3.LUT R4, R3, 0x7, RZ, 0xc0, !PT ;  /* 0x0000000703047812 */ /* 0x000fe200078ec0ff */
[----:B------:R-:W-:Y:S01]  /*0100*/  IMAD R5, R0, R3, RZ ;  /* 0x0000000300057224 */ /* 0x000fe200078e02ff */
[----:B------:R-:W-:Y:S02]  /*0110*/  CS2R R16, SRZ ;  /* 0x0000000000107805 */ /* 0x000fe4000001ff00 */
[----:B------:R-:W-:-:S07]  /*0120*/  ISETP.NE.AND P0, PT, R4, RZ, PT ;  /* 0x000000ff0400720c */ /* 0x000fce0003f05270 */
[----:B------:R-:W-:Y:S06]  /*0130*/  @!P1 BRA `(.L_x_27) ;  /* 0x0000000400189947 */ /* 0x000fec0003800000 */
[----:B------:R-:W0:Y:S01]  /*0140*/  LDCU.128 UR4, c[0x0][0x380] ;  /* 0x00007000ff0477ac */ /* 0x000e220008000c00 */
[----:B------:R-:W-:Y:S01]  /*0150*/  LOP3.LUT R6, R3, 0x7ffffff8, RZ, 0xc0, !PT ;  /* 0x7ffffff803067812 */ /* 0x000fe200078ec0ff */
[----:B------:R-:W-:Y:S01]  /*0160*/  IMAD.MOV.U32 R2, RZ, RZ, R5 ;  /* 0x000000ffff027224 */ /* 0x000fe200078e0005 */
[----:B------:R-:W-:Y:S01]  /*0170*/  CS2R R16, SRZ ;  /* 0x0000000000107805 */ /* 0x000fe2000001ff00 */
[----:B------:R-:W1:Y:S01]  /*0180*/  LDCU UR10, c[0x0][0x39c] ;  /* 0x00007380ff0a77ac */ /* 0x000e620008000800 */
[----:B------:R-:W-:Y:S01]  /*0190*/  IADD3 R8, PT, PT, -R6, RZ, RZ ;  /* 0x000000ff06087210 */ /* 0x000fe20007ffe1ff */
[----:B0-----:R-:W-:Y:S02]  /*01a0*/  UIADD3 UR6, UP0, UPT, UR6, 0x10, URZ ;  /* 0x0000001006067890 */ /* 0x001fe4000ff1e0ff */
[----:B------:R-:W-:Y:S01]  /*01b0*/  UIADD3 UR4, UP1, UPT, UR4, 0x10, URZ ;  /* 0x0000001004047890 */ /* 0x000fe2000ff3e0ff */
[----:B-1----:R-:W-:Y:S01]  /*01c0*/  IMAD.U32 R7, RZ, RZ, UR10 ;  /* 0x0000000aff077e24 */ /* 0x002fe2000f8e00ff */
[----:B------:R-:W-:-:S02]  /*01d0*/  UIADD3.X UR7, UPT, UPT, URZ, UR7, URZ, UP0, !UPT ;  /* 0x00000007ff077290 */ /* 0x000fc400087fe4ff */
[----:B------:R-:W-:-:S12]  /*01e0*/  UIADD3.X UR5, UPT, UPT, URZ, UR5, URZ, UP1, !UPT ;  /* 0x00000005ff057290 */ /* 0x000fd80008ffe4ff */
.L_x_28:
[----:B------:R-:W-:Y:S01]  /*01f0*/  MOV R14, UR6 ;  /* 0x00000006000e7c02 */ /* 0x000fe20008000f00 */
[----:B------:R-:W-:Y:S01]  /*0200*/  IMAD.U32 R15, RZ, RZ, UR7 ;  /* 0x00000007ff0f7e24 */ /* 0x000fe2000f8e00ff */
[----:B------:R-:W-:Y:S01]  /*0210*/  MOV R12, UR4 ;  /* 0x00000004000c7c02 */ /* 0x000fe20008000f00 */
[----:B------:R-:W-:Y:S02]  /*0220*/  IMAD.U32 R13, RZ, RZ, UR5 ;  /* 0x00000005ff0d7e24 */ /* 0x000fe4000f8e00ff */
[----:B------:R-:W-:-:S04]  /*0230*/  IMAD.WIDE R14, R2, 0x4, R14 ;  /* 0x00000004020e7825 */ /* 0x000fc800078e020e */
[----:B------:R-:W-:Y:S01]  /*0240*/  IMAD.WIDE R12, R7, 0x4, R12 ;  /* 0x00000004070c7825 */ /* 0x000fe200078e020c */
[----:B------:R-:W2:Y:S04]  /*0250*/  LDG.E R9, desc[UR8][R14.64+-0x10] ;  /* 0xfffff0080e097981 */ /* 0x000ea8000c1e1900 */
[----:B------:R-:W2:Y:S04]  /*0260*/  LDG.E R10, desc[UR8][R12.64+-0x10] ;  /* 0xfffff0080c0a7981 */ /* 0x000ea8000c1e1900 */
[----:B------:R-:W3:Y:S04]  /*0270*/  LDG.E R25, desc[UR8][R14.64+-0xc] ;  /* 0xfffff4080e197981 */ /* 0x000ee8000c1e1900 */
[----:B------:R-:W3:Y:S04]  /*0280*/  LDG.E R24, desc[UR8][R12.64+-0xc] ;  /* 0xfffff4080c187981 */ /* 0x000ee8000c1e1900 */
[----:B------:R-:W4:Y:S04]  /*0290*/  LDG.E R26, desc[UR8][R14.64+-0x8] ;  /* 0xfffff8080e1a7981 */ /* 0x000f28000c1e1900 */
[----:B------:R-:W4:Y:S04]  /*02a0*/  LDG.E R23, desc[UR8][R12.64+-0x8] ;  /* 0xfffff8080c177981 */ /* 0x000f28000c1e1900 */
[----:B------:R-:W5:Y:S04]  /*02b0*/  LDG.E R20, desc[UR8][R12.64] ;  /* 0x000000080c147981 */ /* 0x000f68000c1e1900 */
[----:B------:R-:W5:Y:S04]  /*02c0*/  LDG.E R21, desc[UR8][R14.64+0x4] ;  /* 0x000004080e157981 */ /* 0x000f68000c1e1900 */
[----:B------:R-:W5:Y:S04]  /*02d0*/  LDG.E R22, desc[UR8][R12.64+0x4] ;  /* 0x000004080c167981 */ /* 0x000f68000c1e1900 */
[----:B------:R-:W5:Y:S04]  /*02e0*/  LDG.E R28, desc[UR8][R14.64+0x8] ;  /* 0x000008080e1c7981 */ /* 0x000f68000c1e1900 */
[----:B------:R-:W5:Y:S04]  /*02f0*/  LDG.E R27, desc[UR8][R12.64+0x8] ;  /* 0x000008080c1b7981 */ /* 0x000f68000c1e1900 */
[----:B------:R-:W5:Y:S01]  /*0300*/  LDG.E R29, desc[UR8][R14.64+0xc] ;  /* 0x00000c080e1d7981 */ /* 0x000f62000c1e1900 */
[----:B--2---:R-:W-:-:S03]  /*0310*/  IADD3 R11, PT, PT, R9, -R10, RZ ;  /* 0x8000000a090b7210 */ /* 0x004fc60007ffe0ff */
[----:B------:R-:W2:Y:S04]  /*0320*/  LDG.E R9, desc[UR8][R14.64+-0x4] ;  /* 0xfffffc080e097981 */ /* 0x000ea8000c1e1900 */
[----:B------:R-:W2:Y:S01]  /*0330*/  LDG.E R10, desc[UR8][R12.64+-0x4] ;  /* 0xfffffc080c0a7981 */ /* 0x000ea2000c1e1900 */
[----:B------:R-:W-:-:S03]  /*0340*/  IMAD R18, R11, R11, RZ ;  /* 0x0000000b0b127224 */ /* 0x000fc600078e02ff */
[----:B------:R-:W2:Y:S04]  /*0350*/  LDG.E R11, desc[UR8][R14.64] ;  /* 0x000000080e0b7981 */ /* 0x000ea8000c1e1900 */
[----:B------:R0:W2:Y:S01]  /*0360*/  LDG.E R12, desc[UR8][R12.64+0xc] ;  /* 0x00000c080c0c7981 */ /* 0x0000a2000c1e1900 */
[----:B------:R-:W1:Y:S01]  /*0370*/  I2F.F64.U32 R18, R18 ;  /* 0x0000001200127312 */ /* 0x000e620000201800 */
[----:B---3--:R-:W-:Y:S01]  /*0380*/  IADD3 R24, PT, PT, R25, -R24, RZ ;  /* 0x8000001819187210 */ /* 0x008fe20007ffe0ff */
[----:B----4-:R-:W-:-:S04]  /*0390*/  IMAD.IADD R23, R26, 0x1, -R23 ;  /* 0x000000011a177824 */ /* 0x010fc800078e0a17 */
[----:B------:R-:W-:Y:S02]  /*03a0*/  IMAD R24, R24, R24, RZ ;  /* 0x0000001818187224 */ /* 0x000fe400078e02ff */
[----:B------:R-:W-:Y:S01]  /*03b0*/  IMAD R25, R23, R23, RZ ;  /* 0x0000001717197224 */ /* 0x000fe200078e02ff */
[----:B-1----:R-:W-:Y:S01]  /*03c0*/  DADD R18, R18, R16 ;  /* 0x0000000012127229 */ /* 0x002fe20000000010 */
[----:B------:R-:W1:Y:S08]  /*03d0*/  I2F.F64.U32 R16, R24 ;  /* 0x0000001800107312 */ /* 0x000e700000201800 */
[----:B------:R-:W3:Y:S01]  /*03e0*/  I2F.F64.U32 R24, R25 ;  /* 0x0000001900187312 */ /* 0x000ee20000201800 */
[----:B-1----:R-:W-:Y:S01]  /*03f0*/  DADD R16, R18, R16 ;  /* 0x0000000012107229 */ /* 0x002fe20000000010 */
[----:B-----5:R-:W-:-:S07]  /*0400*/  IMAD.IADD R21, R21, 0x1, -R22 ;  /* 0x0000000115157824 */ /* 0x020fce00078e0a16 */
[----:B---3--:R-:W-:Y:S01]  /*0410*/  DADD R16, R16, R24 ;  /* 0x0000000010107229 */ /* 0x008fe20000000018 */
[----:B------:R-:W-:Y:S01]  /*0420*/  IMAD R21, R21, R21, RZ ;  /* 0x0000001515157224 */ /* 0x000fe200078e02ff */
[----:B------:R-:W-:-:S05]  /*0430*/  IADD3 R27, PT, PT, R28, -R27, RZ ;  /* 0x8000001b1c1b7210 */ /* 0x000fca0007ffe0ff */
[----:B0-----:R-:W-:Y:S02]  /*0440*/  IMAD R13, R27, R27, RZ ;  /* 0x0000001b1b0d7224 */ /* 0x001fe400078e02ff */
[----:B------:R-:W-:-:S05]  /*0450*/  VIADD R8, R8, 0x8 ;  /* 0x0000000808087836 */ /* 0x000fca0000000000 */
[----:B------:R-:W-:Y:S02]  /*0460*/  ISETP.NE.AND P1, PT, R8, RZ, PT ;  /* 0x000000ff0800720c */ /* 0x000fe40003f25270 */
[----:B------:R-:W-:Y:S02]  /*0470*/  IADD3 R2, PT, PT, R2, 0x8, RZ ;  /* 0x0000000802027810 */ /* 0x000fe40007ffe0ff */
[----:B------:R-:W-:Y:S02]  /*0480*/  IADD3 R7, PT, PT, R7, 0x8, RZ ;  /* 0x0000000807077810 */ /* 0x000fe40007ffe0ff */
[----:B--2---:R-:W-:Y:S02]  /*0490*/  IADD3 R9, PT, PT, R9, -R10, RZ ;  /* 0x8000000a09097210 */ /* 0x004fe40007ffe0ff */
[----:B------:R-:W-:-:S03]  /*04a0*/  IADD3 R20, PT, PT, R11, -R20, RZ ;  /* 0x800000140b147210 */ /* 0x000fc60007ffe0ff */
[----:B------:R-:W-:-:S04]  /*04b0*/  IMAD R9, R9, R9, RZ ;  /* 0x0000000909097224 */ /* 0x000fc800078e02ff */
[----:B------:R-:W0:Y:S01]  /*04c0*/  I2F.F64.U32 R10, R9 ;  /* 0x00000009000a7312 */ /* 0x000e220000201800 */
[----:B------:R-:W-:-:S07]  /*04d0*/  IMAD R14, R20, R20, RZ ;  /* 0x00000014140e7224 */ /* 0x000fce00078e02ff */
[----:B------:R-:W1:Y:S01]  /*04e0*/  I2F.F64.U32 R14, R14 ;  /* 0x0000000e000e7312 */ /* 0x000e620000201800 */
[----:B0-----:R-:W-:-:S07]  /*04f0*/  DADD R10, R16, R10 ;  /* 0x00000000100a7229 */ /* 0x001fce000000000a */
[----:B------:R-:W0:Y:S01]  /*0500*/  I2F.F64.U32 R16, R21 ;  /* 0x0000001500107312 */ /* 0x000e220000201800 */
[----:B------:R-:W-:Y:S01]  /*0510*/  IADD3 R29, PT, PT, R29, -R12, RZ ;  /* 0x8000000c1d1d7210 */ /* 0x000fe20007ffe0ff */
[----:B-1----:R-:W-:-:S06]  /*0520*/  DADD R10, R10, R14 ;  /* 0x000000000a0a7229 */ /* 0x002fcc000000000e */
[----:B------:R-:W1:Y:S01]  /*0530*/  I2F.F64.U32 R12, R13 ;  /* 0x0000000d000c7312 */ /* 0x000e620000201800 */
[----:B------:R-:W-:Y:S01]  /*0540*/  IMAD R29, R29, R29, RZ ;  /* 0x0000001d1d1d7224 */ /* 0x000fe200078e02ff */
[----:B0-----:R-:W-:-:S06]  /*0550*/  DADD R10, R10, R16 ;  /* 0x000000000a0a7229 */ /* 0x001fcc0000000010 */
[----:B------:R-:W0:Y:S02]  /*0560*/  I2F.F64.U32 R16, R29 ;  /* 0x0000001d00107312 */ /* 0x000e240000201800 */
[----:B-1----:R-:W-:-:S08]  /*0570*/  DADD R10, R10, R12 ;  /* 0x000000000a0a7229 */ /* 0x002fd0000000000c */
[----:B0-----:R-:W-:Y:S01]  /*0580*/  DADD R16, R10, R16 ;  /* 0x000000000a107229 */ /* 0x001fe20000000010 */
[----:B------:R-:W-:Y:S10]  /*0590*/  @P1 BRA `(.L_x_28) ;  /* 0xfffffffc00141947 */ /* 0x000ff4000383ffff */
.L_x_27:
[----:B------:R-:W-:Y:S05]  /*05a0*/  @!P0 BRA `(.L_x_26) ;  /* 0x0000000400248947 */ /* 0x000fea0003800000 */
[----:B------:R-:W-:Y:S02]  /*05b0*/  ISETP.GE.U32.AND P0, PT, R4, 0x4, PT ;  /* 0x000000040400780c */ /* 0x000fe40003f06070 */
[----:B------:R-:W-:-:S04]  /*05c0*/  LOP3.LUT R2, R3, 0x3, RZ, 0xc0, !PT ;  /* 0x0000000303027812 */ /* 0x000fc800078ec0ff */
[----:B------:R-:W-:-:S07]  /*05d0*/  ISETP.NE.AND P1, PT, R2, RZ, PT ;  /* 0x000000ff0200720c */ /* 0x000fce0003f25270 */
[----:B------:R-:W-:Y:S06]  /*05e0*/  @!P0 BRA `(.L_x_29) ;  /* 0x0000000000808947 */ /* 0x000fec0003800000 */
[----:B------:R-:W0:Y:S01]  /*05f0*/  LDC R13, c[0x0][0x39c] ;  /* 0x0000e700ff0d7b82 */ /* 0x000e220000000800 */
[----:B------:R-:W-:-:S07]  /*0600*/  IMAD.IADD R7, R5, 0x1, R6 ;  /* 0x0000000105077824 */ /* 0x000fce00078e0206 */
[----:B------:R-:W1:Y:S08]  /*0610*/  LDC.64 R8, c[0x0][0x388] ;  /* 0x0000e200ff087b82 */ /* 0x000e700000000a00 */
[----:B------:R-:W2:Y:S01]  /*0620*/  LDC.64 R10, c[0x0][0x380] ;  /* 0x0000e000ff0a7b82 */ /* 0x000ea20000000a00 */
[----:B0-----:R-:W-:Y:S01]  /*0630*/  IADD3 R13, PT, PT, R6, R13, RZ ;  /* 0x0000000d060d7210 */ /* 0x001fe20007ffe0ff */
[----:B-1----:R-:W-:-:S05]  /*0640*/  IMAD.WIDE R8, R7, 0x4, R8 ;  /* 0x0000000407087825 */ /* 0x002fca00078e0208 */
[----:B------:R-:W3:Y:S01]  /*0650*/  LDG.E R4, desc[UR8][R8.64] ;  /* 0x0000000808047981 */ /* 0x000ee2000c1e1900 */
[----:B--2---:R-:W-:-:S03]  /*0660*/  IMAD.WIDE R10, R13, 0x4, R10 ;  /* 0x000000040d0a7825 */ /* 0x004fc600078e020a */
[----:B------:R-:W2:Y:S04]  /*0670*/  LDG.E R12, desc[UR8][R8.64+0x4] ;  /* 0x00000408080c7981 */ /* 0x000ea8000c1e1900 */
[----:B------:R-:W3:Y:S04]  /*0680*/  LDG.E R7, desc[UR8][R10.64] ;  /* 0x000000080a077981 */ /* 0x000ee8000c1e1900 */
[----:B------:R-:W2:Y:S04]  /*0690*/  LDG.E R13, desc[UR8][R10.64+0x4] ;  /* 0x000004080a0d7981 */ /* 0x000ea8000c1e1900 */
[----:B------:R-:W4:Y:S04]  /*06a0*/  LDG.E R15, desc[UR8][R8.64+0x8] ;  /* 0x00000808080f7981 */ /* 0x000f28000c1e1900 */
[----:B------:R-:W4:Y:S04]  /*06b0*/  LDG.E R18, desc[UR8][R10.64+0x8] ;  /* 0x000008080a127981 */ /* 0x000f28000c1e1900 */
[----:B------:R-:W5:Y:S04]  /*06c0*/  LDG.E R19, desc[UR8][R8.64+0xc] ;  /* 0x00000c0808137981 */ /* 0x000f68000c1e1900 */
[----:B------:R-:W5:Y:S01]  /*06d0*/  LDG.E R20, desc[UR8][R10.64+0xc] ;  /* 0x00000c080a147981 */ /* 0x000f62000c1e1900 */
[----:B------:R-:W-:Y:S01]  /*06e0*/  VIADD R6, R6, 0x4 ;  /* 0x0000000406067836 */ /* 0x000fe20000000000 */
[----:B---3--:R-:W-:-:S05]  /*06f0*/  IADD3 R4, PT, PT, R4, -R7, RZ ;  /* 0x8000000704047210 */ /* 0x008fca0007ffe0ff */
[----:B------:R-:W-:Y:S02]  /*0700*/  IMAD R4, R4, R4, RZ ;  /* 0x0000000404047224 */ /* 0x000fe400078e02ff */
[----:B--2---:R-:W-:Y:S02]  /*0710*/  IMAD.IADD R7, R12, 0x1, -R13 ;  /* 0x000000010c077824 */ /* 0x004fe400078e0a0d */
[----:B------:R-:W0:Y:S02]  /*0720*/  I2F.F64.U32 R12, R4 ;  /* 0x00000004000c7312 */ /* 0x000e240000201800 */
[----:B------:R-:W-:Y:S01]  /*0730*/  IMAD R14, R7, R7, RZ ;  /* 0x00000007070e7224 */ /* 0x000fe200078e02ff */
[----:B----4-:R-:W-:-:S05]  /*0740*/  IADD3 R18, PT, PT, R15, -R18, RZ ;  /* 0x800000120f127210 */ /* 0x010fca0007ffe0ff */
[----:B------:R-:W1:Y:S01]  /*0750*/  I2F.F64.U32 R14, R14 ;  /* 0x0000000e000e7312 */ /* 0x000e620000201800 */
[----:B------:R-:W-:Y:S01]  /*0760*/  IMAD R18, R18, R18, RZ ;  /* 0x0000001212127224 */ /* 0x000fe200078e02ff */
[----:B-----5:R-:W-:Y:S01]  /*0770*/  IADD3 R19, PT, PT, R19, -R20, RZ ;  /* 0x8000001413137210 */ /* 0x020fe20007ffe0ff */
[----:B0-----:R-:W-:-:S05]  /*0780*/  DADD R12, R16, R12 ;  /* 0x00000000100c7229 */ /* 0x001fca000000000c */
[----:B------:R-:W0:Y:S01]  /*0790*/  I2F.F64.U32 R8, R18 ;  /* 0x0000001200087312 */ /* 0x000e220000201800 */
[----:B------:R-:W-:Y:S02]  /*07a0*/  IMAD R19, R19, R19, RZ ;  /* 0x0000001313137224 */ /* 0x000fe400078e02ff */
[----:B-1----:R-:W-:-:S05]  /*07b0*/  DADD R12, R12, R14 ;  /* 0x000000000c0c7229 */ /* 0x002fca000000000e */
[----:B------:R-:W1:Y:S03]  /*07c0*/  I2F.F64.U32 R16, R19 ;  /* 0x0000001300107312 */ /* 0x000e660000201800 */
[----:B0-----:R-:W-:-:S08]  /*07d0*/  DADD R8, R12, R8 ;  /* 0x000000000c087229 */ /* 0x001fd00000000008 */
[----:B-1----:R-:W-:-:S11]  /*07e0*/  DADD R16, R8, R16 ;  /* 0x0000000008107229 */ /* 0x002fd60000000010 */
.L_x_29:
[----:B------:R-:W-:Y:S05]  /*07f0*/  @!P1 BRA `(.L_x_26) ;  /* 0x0000000000909947 */ /* 0x000fea0003800000 */
[----:B------:R-:W-:Y:S01]  /*0800*/  ISETP.NE.AND P0, PT, R2, 0x1, PT ;  /* 0x000000010200780c */ /* 0x000fe20003f05270 */
[----:B------:R-:W0:Y:S01]  /*0810*/  LDC.64 R10, c[0x0][0x388] ;  /* 0x0000e200ff0a7b82 */ /* 0x000e220000000a00 */
[----:B------:R-:W-:-:S04]  /*0820*/  LOP3.LUT R3, R3, 0x1, RZ, 0xc0, !PT ;  /* 0x0000000103037812 */ /* 0x000fc800078ec0ff */
[----:B------:R-:W-:-:S03]  /*0830*/  ISETP.NE.U32.AND P1, PT, R3, 0x1, PT ;  /* 0x000000010300780c */ /* 0x000fc60003f25070 */
[----:B------:R-:W1:Y:S04]  /*0840*/  LDC.64 R12, c[0x0][0x380] ;  /* 0x0000e000ff0c7b82 */ /* 0x000e680000000a00 */
[----:B------:R-:W-:-:S04]  /*0850*/  @P0 IADD3 R7, PT, PT, R5, R6, RZ ;  /* 0x0000000605070210 */ /* 0x000fc80007ffe0ff */
[----:B------:R-:W2:Y:S08]  /*0860*/  @P0 LDC R15, c[0x0][0x39c] ;  /* 0x0000e700ff0f0b82 */ /* 0x000eb00000000800 */
[----:B------:R-:W3:Y:S01]  /*0870*/  @!P1 LDC R19, c[0x0][0x39c] ;  /* 0x0000e700ff139b82 */ /* 0x000ee20000000800 */
[----:B0-----:R-:W-:-:S05]  /*0880*/  @P0 IMAD.WIDE R10, R7, 0x4, R10 ;  /* 0x00000004070a0825 */ /* 0x001fca00078e020a */
[----:B------:R-:W4:Y:S02]  /*0890*/  @P0 LDG.E R4, desc[UR8][R10.64] ;  /* 0x000000080a040981 */ /* 0x000f24000c1e1900 */
[----:B------:R-:W0:Y:S08]  /*08a0*/  LDC.64 R8, c[0x0][0x388] ;  /* 0x0000e200ff087b82 */ /* 0x000e300000000a00 */
[----:B------:R-:W5:Y:S01]  /*08b0*/  LDC.64 R2, c[0x0][0x380] ;  /* 0x0000e000ff027b82 */ /* 0x000f620000000a00 */
[C---:B--2---:R-:W-:Y:S01]  /*08c0*/  @P0 IADD3 R15, PT, PT, R6.reuse, R15, RZ ;  /* 0x0000000f060f0210 */ /* 0x044fe20007ffe0ff */
[----:B------:R-:W-:-:S04]  /*08d0*/  @P0 VIADD R6, R6, 0x2 ;  /* 0x0000000206060836 */ /* 0x000fc80000000000 */
[----:B-1----:R-:W-:Y:S01]  /*08e0*/  @P0 IMAD.WIDE R12, R15, 0x4, R12 ;  /* 0x000000040f0c0825 */ /* 0x002fe200078e020c */
[----:B------:R-:W-:-:S04]  /*08f0*/  @!P1 IADD3 R5, PT, PT, R5, R6, RZ ;  /* 0x0000000605059210 */ /* 0x000fc80007ffe0ff */
[----:B------:R-:W4:Y:S01]  /*0900*/  @P0 LDG.E R15, desc[UR8][R12.64] ;  /* 0x000000080c0f0981 */ /* 0x000f22000c1e1900 */
[----:B---3--:R-:W-:-:S03]  /*0910*/  @!P1 IADD3 R7, PT, PT, R6, R19, RZ ;  /* 0x0000001306079210 */ /* 0x008fc60007ffe0ff */
[----:B------:R-:W2:Y:S01]  /*0920*/  @P0 LDG.E R6, desc[UR8][R10.64+0x4] ;  /* 0x000004080a060981 */ /* 0x000ea2000c1e1900 */
[----:B0-----:R-:W-:-:S03]  /*0930*/  @!P1 IMAD.WIDE R8, R5, 0x4, R8 ;  /* 0x0000000405089825 */ /* 0x001fc600078e0208 */
[----:B------:R-:W2:Y:S04]  /*0940*/  @P0 LDG.E R19, desc[UR8][R12.64+0x4] ;  /* 0x000004080c130981 */ /* 0x000ea8000c1e1900 */
[----:B------:R-:W3:Y:S01]  /*0950*/  @!P1 LDG.E R8, desc[UR8][R8.64] ;  /* 0x0000000808089981 */ /* 0x000ee2000c1e1900 */
[----:B-----5:R-:W-:-:S06]  /*0960*/  @!P1 IMAD.WIDE R2, R7, 0x4, R2 ;  /* 0x0000000407029825 */ /* 0x020fcc00078e0202 */
[----:B------:R-:W3:Y:S01]  /*0970*/  @!P1 LDG.E R3, desc[UR8][R2.64] ;  /* 0x0000000802039981 */ /* 0x000ee2000c1e1900 */
[----:B----4-:R-:W-:-:S04]  /*0980*/  @P0 IMAD.IADD R4, R4, 0x1, -R15 ;  /* 0x0000000104040824 */ /* 0x010fc800078e0a0f */
[----:B------:R-:W-:Y:S01]  /*0990*/  @P0 IMAD R14, R4, R4, RZ ;  /* 0x00000004040e0224 */ /* 0x000fe200078e02ff */
[----:B--2---:R-:W-:-:S03]  /*09a0*/  @P0 IADD3 R6, PT, PT, R6, -R19, RZ ;  /* 0x8000001306060210 */ /* 0x004fc60007ffe0ff */
[----:B------:R-:W0:Y:S02]  /*09b0*/  @P0 I2F.F64.U32 R4, R14 ;  /* 0x0000000e00040312 */ /* 0x000e240000201800 */
[----:B------:R-:W-:-:S06]  /*09c0*/  @P0 IMAD R15, R6, R6, RZ ;  /* 0x00000006060f0224 */ /* 0x000fcc00078e02ff */
[----:B------:R-:W1:Y:S01]  /*09d0*/  @P0 I2F.F64.U32 R10, R15 ;  /* 0x0000000f000a0312 */ /* 0x000e620000201800 */
[----:B---3--:R-:W-:-:S05]  /*09e0*/  @!P1 IADD3 R6, PT, PT, R8, -R3, RZ ;  /* 0x8000000308069210 */ /* 0x008fca0007ffe0ff */
[----:B------:R-:W-:Y:S01]  /*09f0*/  @!P1 IMAD R12, R6, R6, RZ ;  /* 0x00000006060c9224 */ /* 0x000fe200078e02ff */
[----:B0-----:R-:W-:-:S03]  /*0a00*/  @P0 DADD R6, R16, R4 ;  /* 0x0000000010060229 */ /* 0x001fc60000000004 */
[----:B------:R-:W0:Y:S05]  /*0a10*/  @!P1 I2F.F64.U32 R4, R12 ;  /* 0x0000000c00049312 */ /* 0x000e2a0000201800 */
[----:B-1----:R-:W-:-:S08]  /*0a20*/  @P0 DADD R16, R6, R10 ;  /* 0x0000000006100229 */ /* 0x002fd0000000000a */
[----:B0-----:R-:W-:-:S11]  /*0a30*/  @!P1 DADD R16, R16, R4 ;  /* 0x0000000010109229 */ /* 0x001fd60000000004 */
.L_x_26:
[----:B------:R-:W0:Y:S02]  /*0a40*/  LDC.64 R2, c[0x0][0x390] ;  /* 0x0000e400ff027b82 */ /* 0x000e240000000a00 */
[----:B0-----:R-:W-:-:S05]  /*0a50*/  IMAD.WIDE R2, R0, 0x8, R2 ;  /* 0x0000000800027825 */ /* 0x001fca00078e0202 */
[----:B------:R-:W-:Y:S01]  /*0a60*/  STG.E.64 desc[UR8][R2.64], R16 ;  /* 0x0000001002007986 */ /* 0x000fe2000c101b08 */
[----:B------:R-:W-:Y:S05]  /*0a70*/  EXIT ;  /* 0x000000000000794d */ /* 0x000fea0003800000 */
.L_x_30:
        /* <DEDUP_REMOVED lines=16> */
.L_x_32:


//--------------------- .nv.global.init           --------------------------
	.section	.nv.global.init,"aw",@progbits
.nv.global.init:
	.type		$str$1,@object
	.size		$str$1,($str - $str$1)
$str$1:
        /*0000*/ 	.byte	0x25, 0x64, 0x20, 0x00
	.type		$str,@object
	.size		$str,(.L_0 - $str)
$str:
        /*0004*/ 	.byte	0x0a, 0x6c, 0x69, 0x6e, 0x65, 0x20, 0x25, 0x64, 0x20, 0x0a, 0x00
.L_0:


//--------------------- .nv.shared.reserved.0     --------------------------
	.section	.nv.shared.reserved.0,"aw",@nobits
	.weak		__nv_reservedSMEM_offset_0_alias
	.size		__nv_reservedSMEM_offset_0_alias, 0, 64
	.other		__nv_reservedSMEM_offset_0_alias,@"STO_CUDA_RESERVED_SHARED STV_DEFAULT"
__nv_reservedSMEM_offset_0_alias:
	.zero		0
	.zero		64


//--------------------- .nv.constant0._Z5writePii --------------------------
	.section	.nv.constant0._Z5writePii,"a",@progbits
	.sectionflags	@""
	.align	4
.nv.constant0._Z5writePii:
	.zero		908


//--------------------- .nv.constant0._Z7operatePiS_Pdiii --------------------------
	.section	.nv.constant0._Z7operatePiS_Pdiii,"a",@progbits
	.sectionflags	@""
	.align	4
.nv.constant0._Z7operatePiS_Pdiii:
	.zero		932


//--------------------- SYMBOLS --------------------------

	.type		.nv.reservedSmem.offset0,@object
	.size		.nv.reservedSmem.offset0,0x4
	.type		vprintf,@function
